	.target	sm_90a

	.elftype	@"ET_EXEC"


//--------------------- .note.nv.tkinfo           --------------------------
	.section	.note.nv.tkinfo,"",@"SHT_NOTE"
	.sectionflags	@"SHF_NOTE_NV_TKINFO"
	.tkinfo
        /*0018*/ 	.word	0x00000002
        /*0030*/ 	.string	""
        /*0030*/ 	.string	"ptxas"
        /*0030*/ 	.string	"Cuda compilation tools, release 13.0, V13.0.88"
        /*0030*/ 	.string	"Build cuda_13.0.r13.0/compiler.36424714_0"
        /*0030*/ 	.string	"-arch sm_90a -m 64 "



//--------------------- .note.nv.cuinfo           --------------------------
	.section	.note.nv.cuinfo,"",@"SHT_NOTE"
	.sectionflags	@"SHF_NOTE_NV_CUINFO"
        /*0018*/ 	.short	0x0002
        /*001a*/ 	.short	0x005a
        /*001c*/ 	.short	0x0082
	.zero		2


//--------------------- .nv.info                  --------------------------
	.section	.nv.info,"",@"SHT_CUDA_INFO"
	.align	4


	//----- nvinfo : EIATTR_REGCOUNT
	.align		4
        /*0000*/ 	.byte	0x04, 0x2f
        /*0002*/ 	.short	(.L_12 - .L_11)
	.align		4
.L_11:
        /*0004*/ 	.word	index@(_ZN7cutlass13device_kernelIN5flash19enable_sm80_to_sm89INS1_16FlashAttnFwdSm80INS1_25CollectiveMainloopFwdSm80ILi8ELi1ELb0EN4cute5tupleIJNS5_1CILi128EEENS7_ILi48EEENS7_ILi256EEEEEELi256ENS_10bfloat16_tEfNS_4arch4Sm80ELb1ELb0ELb1ELb1ELb0ELb1ELb1ELb1EEENS1_21CollectiveEpilogueFwdINS6_IJS8_SA_S9_EEENS6_IJNS7_ILi1EEESI_SI_EEESC_SE_Li256ELb1ELb1ELb1ELb0EEENS1_36VarlenDynamicPersistentTileSchedulerILi128ELi48ELi256ELi256ELb1ELb1ELb0ELb1ELb1ELb1EEEEEEEEEvNT_6ParamsE)
        /*0008*/ 	.word	0x00000004


	//----- nvinfo : EIATTR_FRAME_SIZE
	.align		4
.L_12:
        /*000c*/ 	.byte	0x04, 0x11
        /*000e*/ 	.short	(.L_14 - .L_13)
	.align		4
.L_13:
        /*0010*/ 	.word	index@(_ZN7cutlass13device_kernelIN5flash19enable_sm80_to_sm89INS1_16FlashAttnFwdSm80INS1_25CollectiveMainloopFwdSm80ILi8ELi1ELb0EN4cute5tupleIJNS5_1CILi128EEENS7_ILi48EEENS7_ILi256EEEEEELi256ENS_10bfloat16_tEfNS_4arch4Sm80ELb1ELb0ELb1ELb1ELb0ELb1ELb1ELb1EEENS1_21CollectiveEpilogueFwdINS6_IJS8_SA_S9_EEENS6_IJNS7_ILi1EEESI_SI_EEESC_SE_Li256ELb1ELb1ELb1ELb0EEENS1_36VarlenDynamicPersistentTileSchedulerILi128ELi48ELi256ELi256ELb1ELb1ELb0ELb1ELb1ELb1EEEEEEEEEvNT_6ParamsE)
        /*0014*/ 	.word	0x00000000


	//----- nvinfo : EIATTR_REGCOUNT
	.align		4
.L_14:
        /*0018*/ 	.byte	0x04, 0x2f
        /*001a*/ 	.short	(.L_16 - .L_15)
	.align		4
.L_15:
        /*001c*/ 	.word	index@(_ZN7cutlass13device_kernelIN5flash19enable_sm80_to_sm89INS1_16FlashAttnFwdSm80INS1_25CollectiveMainloopFwdSm80ILi8ELi1ELb0EN4cute5tupleIJNS5_1CILi128EEENS7_ILi64EEENS7_ILi256EEEEEELi256ENS_10bfloat16_tEfNS_4arch4Sm80ELb1ELb0ELb1ELb1ELb0ELb0ELb1ELb1EEENS1_21CollectiveEpilogueFwdINS6_IJS8_SA_S9_EEENS6_IJNS7_ILi1EEESI_SI_EEESC_SE_Li256ELb1ELb1ELb1ELb0EEENS1_36VarlenDynamicPersistentTileSchedulerILi128ELi64ELi256ELi256ELb1ELb1ELb0ELb1ELb1ELb1EEEEEEEEEvNT_6ParamsE)
        /*0020*/ 	.word	0x00000004


	//----- nvinfo : EIATTR_FRAME_SIZE
	.align		4
.L_16:
        /*0024*/ 	.byte	0x04, 0x11
        /*0026*/ 	.short	(.L_18 - .L_17)
	.align		4
.L_17:
        /*0028*/ 	.word	index@(_ZN7cutlass13device_kernelIN5flash19enable_sm80_to_sm89INS1_16FlashAttnFwdSm80INS1_25CollectiveMainloopFwdSm80ILi8ELi1ELb0EN4cute5tupleIJNS5_1CILi128EEENS7_ILi64EEENS7_ILi256EEEEEELi256ENS_10bfloat16_tEfNS_4arch4Sm80ELb1ELb0ELb1ELb1ELb0ELb0ELb1ELb1EEENS1_21CollectiveEpilogueFwdINS6_IJS8_SA_S9_EEENS6_IJNS7_ILi1EEESI_SI_EEESC_SE_Li256ELb1ELb1ELb1ELb0EEENS1_36VarlenDynamicPersistentTileSchedulerILi128ELi64ELi256ELi256ELb1ELb1ELb0ELb1ELb1ELb1EEEEEEEEEvNT_6ParamsE)
        /*002c*/ 	.word	0x00000000


	//----- nvinfo : EIATTR_REGCOUNT
	.align		4
.L_18:
        /*0030*/ 	.byte	0x04, 0x2f
        /*0032*/ 	.short	(.L_20 - .L_19)
	.align		4
.L_19:
        /*0034*/ 	.word	index@(_ZN7cutlass13device_kernelIN5flash19enable_sm80_to_sm89INS1_16FlashAttnFwdSm80INS1_25CollectiveMainloopFwdSm80ILi8ELi1ELb0EN4cute5tupleIJNS5_1CILi128EEENS7_ILi96EEENS7_ILi256EEEEEELi256ENS_10bfloat16_tEfNS_4arch4Sm80ELb1ELb0ELb1ELb0ELb0ELb0ELb1ELb1EEENS1_21CollectiveEpilogueFwdINS6_IJS8_SA_S9_EEENS6_IJNS7_ILi1EEESI_SI_EEESC_SE_Li256ELb0ELb1ELb1ELb0EEENS1_30DynamicPersistentTileSchedulerILi256ELi256ELb1ELb1ELb0EEEEEEEEEvNT_6ParamsE)
        /*0038*/ 	.word	0x00000004


	//----- nvinfo : EIATTR_FRAME_SIZE
	.align		4
.L_20:
        /*003c*/ 	.byte	0x04, 0x11
        /*003e*/ 	.short	(.L_22 - .L_21)
	.align		4
.L_21:
        /*0040*/ 	.word	index@(_ZN7cutlass13device_kernelIN5flash19enable_sm80_to_sm89INS1_16FlashAttnFwdSm80INS1_25CollectiveMainloopFwdSm80ILi8ELi1ELb0EN4cute5tupleIJNS5_1CILi128EEENS7_ILi96EEENS7_ILi256EEEEEELi256ENS_10bfloat16_tEfNS_4arch4Sm80ELb1ELb0ELb1ELb0ELb0ELb0ELb1ELb1EEENS1_21CollectiveEpilogueFwdINS6_IJS8_SA_S9_EEENS6_IJNS7_ILi1EEESI_SI_EEESC_SE_Li256ELb0ELb1ELb1ELb0EEENS1_30DynamicPersistentTileSchedulerILi256ELi256ELb1ELb1ELb0EEEEEEEEEvNT_6ParamsE)
        /*0044*/ 	.word	0x00000000


	//----- nvinfo : EIATTR_REGCOUNT
	.align		4
.L_22:
        /*0048*/ 	.byte	0x04, 0x2f
        /*004a*/ 	.short	(.L_24 - .L_23)
	.align		4
.L_23:
        /*004c*/ 	.word	index@(_ZN7cutlass13device_kernelIN5flash19enable_sm80_to_sm89INS1_16FlashAttnFwdSm80INS1_25CollectiveMainloopFwdSm80ILi8ELi1ELb0EN4cute5tupleIJNS5_1CILi128EEENS7_ILi48EEENS7_ILi256EEEEEELi256ENS_10bfloat16_tEfNS_4arch4Sm80ELb0ELb1ELb1ELb1ELb0ELb1ELb1ELb1EEENS1_21CollectiveEpilogueFwdINS6_IJS8_SA_S9_EEENS6_IJNS7_ILi1EEESI_SI_EEESC_SE_Li256ELb1ELb1ELb1ELb0EEENS1_36VarlenDynamicPersistentTileSchedulerILi128ELi48ELi256ELi256ELb1ELb1ELb0ELb1ELb0ELb1EEEEEEEEEvNT_6ParamsE)
        /*0050*/ 	.word	0x00000004


	//----- nvinfo : EIATTR_FRAME_SIZE
	.align		4
.L_24:
        /*0054*/ 	.byte	0x04, 0x11
        /*0056*/ 	.short	(.L_26 - .L_25)
	.align		4
.L_25:
        /*0058*/ 	.word	index@(_ZN7cutlass13device_kernelIN5flash19enable_sm80_to_sm89INS1_16FlashAttnFwdSm80INS1_25CollectiveMainloopFwdSm80ILi8ELi1ELb0EN4cute5tupleIJNS5_1CILi128EEENS7_ILi48EEENS7_ILi256EEEEEELi256ENS_10bfloat16_tEfNS_4arch4Sm80ELb0ELb1ELb1ELb1ELb0ELb1ELb1ELb1EEENS1_21CollectiveEpilogueFwdINS6_IJS8_SA_S9_EEENS6_IJNS7_ILi1EEESI_SI_EEESC_SE_Li256ELb1ELb1ELb1ELb0EEENS1_36VarlenDynamicPersistentTileSchedulerILi128ELi48ELi256ELi256ELb1ELb1ELb0ELb1ELb0ELb1EEEEEEEEEvNT_6ParamsE)
        /*005c*/ 	.word	0x00000000


	//----- nvinfo : EIATTR_REGCOUNT
	.align		4
.L_26:
        /*0060*/ 	.byte	0x04, 0x2f
        /*0062*/ 	.short	(.L_28 - .L_27)
	.align		4
.L_27:
        /*0064*/ 	.word	index@(_ZN7cutlass13device_kernelIN5flash19enable_sm80_to_sm89INS1_16FlashAttnFwdSm80INS1_25CollectiveMainloopFwdSm80ILi8ELi1ELb0EN4cute5tupleIJNS5_1CILi128EEENS7_ILi64EEENS7_ILi256EEEEEELi256ENS_10bfloat16_tEfNS_4arch4Sm80ELb0ELb1ELb1ELb1ELb0ELb0ELb1ELb1EEENS1_21CollectiveEpilogueFwdINS6_IJS8_SA_S9_EEENS6_IJNS7_ILi1EEESI_SI_EEESC_SE_Li256ELb1ELb1ELb1ELb0EEENS1_36VarlenDynamicPersistentTileSchedulerILi128ELi64ELi256ELi256ELb1ELb1ELb0ELb1ELb0ELb1EEEEEEEEEvNT_6ParamsE)
        /*0068*/ 	.word	0x00000004


	//----- nvinfo : EIATTR_FRAME_SIZE
	.align		4
.L_28:
        /*006c*/ 	.byte	0x04, 0x11
        /*006e*/ 	.short	(.L_30 - .L_29)
	.align		4
.L_29:
        /*0070*/ 	.word	index@(_ZN7cutlass13device_kernelIN5flash19enable_sm80_to_sm89INS1_16FlashAttnFwdSm80INS1_25CollectiveMainloopFwdSm80ILi8ELi1ELb0EN4cute5tupleIJNS5_1CILi128EEENS7_ILi64EEENS7_ILi256EEEEEELi256ENS_10bfloat16_tEfNS_4arch4Sm80ELb0ELb1ELb1ELb1ELb0ELb0ELb1ELb1EEENS1_21CollectiveEpilogueFwdINS6_IJS8_SA_S9_EEENS6_IJNS7_ILi1EEESI_SI_EEESC_SE_Li256ELb1ELb1ELb1ELb0EEENS1_36VarlenDynamicPersistentTileSchedulerILi128ELi64ELi256ELi256ELb1ELb1ELb0ELb1ELb0ELb1EEEEEEEEEvNT_6ParamsE)
        /*0074*/ 	.word	0x00000000


	//----- nvinfo : EIATTR_REGCOUNT
	.align		4
.L_30:
        /*0078*/ 	.byte	0x04, 0x2f
        /*007a*/ 	.short	(.L_32 - .L_31)
	.align		4
.L_31:
        /*007c*/ 	.word	index@(_ZN7cutlass13device_kernelIN5flash19enable_sm80_to_sm89INS1_16FlashAttnFwdSm80INS1_25CollectiveMainloopFwdSm80ILi8ELi1ELb0EN4cute5tupleIJNS5_1CILi128EEENS7_ILi64EEENS7_ILi256EEEEEELi256ENS_10bfloat16_tEfNS_4arch4Sm80ELb0ELb1ELb1ELb0ELb0ELb0ELb1ELb1EEENS1_21CollectiveEpilogueFwdINS6_IJS8_SA_S9_EEENS6_IJNS7_ILi1EEESI_SI_EEESC_SE_Li256ELb0ELb1ELb1ELb0EEENS1_19SingleTileSchedulerILb0ELb1ELb1ELi128EEEEEEEEEvNT_6ParamsE)
        /*0080*/ 	.word	0x00000004


	//----- nvinfo : EIATTR_FRAME_SIZE
	.align		4
.L_32:
        /*0084*/ 	.byte	0x04, 0x11
        /*0086*/ 	.short	(.L_34 - .L_33)
	.align		4
.L_33:
        /*0088*/ 	.word	index@(_ZN7cutlass13device_kernelIN5flash19enable_sm80_to_sm89INS1_16FlashAttnFwdSm80INS1_25CollectiveMainloopFwdSm80ILi8ELi1ELb0EN4cute5tupleIJNS5_1CILi128EEENS7_ILi64EEENS7_ILi256EEEEEELi256ENS_10bfloat16_tEfNS_4arch4Sm80ELb0ELb1ELb1ELb0ELb0ELb0ELb1ELb1EEENS1_21CollectiveEpilogueFwdINS6_IJS8_SA_S9_EEENS6_IJNS7_ILi1EEESI_SI_EEESC_SE_Li256ELb0ELb1ELb1ELb0EEENS1_19SingleTileSchedulerILb0ELb1ELb1ELi128EEEEEEEEEvNT_6ParamsE)
        /*008c*/ 	.word	0x00000000


	//----- nvinfo : EIATTR_REGCOUNT
	.align		4
.L_34:
        /*0090*/ 	.byte	0x04, 0x2f
        /*0092*/ 	.short	(.L_36 - .L_35)
	.align		4
.L_35:
        /*0094*/ 	.word	index@(_ZN7cutlass13device_kernelIN5flash19enable_sm80_to_sm89INS1_16FlashAttnFwdSm80INS1_25CollectiveMainloopFwdSm80ILi8ELi1ELb0EN4cute5tupleIJNS5_1CILi128EEENS7_ILi48EEENS7_ILi256EEEEEELi256ENS_10bfloat16_tEfNS_4arch4Sm80ELb0ELb0ELb1ELb1ELb0ELb1ELb1ELb1EEENS1_21CollectiveEpilogueFwdINS6_IJS8_SA_S9_EEENS6_IJNS7_ILi1EEESI_SI_EEESC_SE_Li256ELb1ELb1ELb1ELb0EEENS1_36VarlenDynamicPersistentTileSchedulerILi128ELi48ELi256ELi256ELb1ELb1ELb0ELb0ELb1ELb1EEEEEEEEEvNT_6ParamsE)
        /*0098*/ 	.word	0x00000004


	//----- nvinfo : EIATTR_FRAME_SIZE
	.align		4
.L_36:
        /*009c*/ 	.byte	0x04, 0x11
        /*009e*/ 	.short	(.L_38 - .L_37)
	.align		4
.L_37:
        /*00a0*/ 	.word	index@(_ZN7cutlass13device_kernelIN5flash19enable_sm80_to_sm89INS1_16FlashAttnFwdSm80INS1_25CollectiveMainloopFwdSm80ILi8ELi1ELb0EN4cute5tupleIJNS5_1CILi128EEENS7_ILi48EEENS7_ILi256EEEEEELi256ENS_10bfloat16_tEfNS_4arch4Sm80ELb0ELb0ELb1ELb1ELb0ELb1ELb1ELb1EEENS1_21CollectiveEpilogueFwdINS6_IJS8_SA_S9_EEENS6_IJNS7_ILi1EEESI_SI_EEESC_SE_Li256ELb1ELb1ELb1ELb0EEENS1_36VarlenDynamicPersistentTileSchedulerILi128ELi48ELi256ELi256ELb1ELb1ELb0ELb0ELb1ELb1EEEEEEEEEvNT_6ParamsE)
        /*00a4*/ 	.word	0x00000000


	//----- nvinfo : EIATTR_REGCOUNT
	.align		4
.L_38:
        /*00a8*/ 	.byte	0x04, 0x2f
        /*00aa*/ 	.short	(.L_40 - .L_39)
	.align		4
.L_39:
        /*00ac*/ 	.word	index@(_ZN7cutlass13device_kernelIN5flash19enable_sm80_to_sm89INS1_16FlashAttnFwdSm80INS1_25CollectiveMainloopFwdSm80ILi8ELi1ELb0EN4cute5tupleIJNS5_1CILi128EEENS7_ILi64EEENS7_ILi256EEEEEELi256ENS_10bfloat16_tEfNS_4arch4Sm80ELb0ELb0ELb1ELb1ELb0ELb0ELb1ELb1EEENS1_21CollectiveEpilogueFwdINS6_IJS8_SA_S9_EEENS6_IJNS7_ILi1EEESI_SI_EEESC_SE_Li256ELb1ELb1ELb1ELb0EEENS1_36VarlenDynamicPersistentTileSchedulerILi128ELi64ELi256ELi256ELb1ELb1ELb0ELb0ELb1ELb1EEEEEEEEEvNT_6ParamsE)
        /*00b0*/ 	.word	0x00000004


	//----- nvinfo : EIATTR_FRAME_SIZE
	.align		4
.L_40:
        /*00b4*/ 	.byte	0x04, 0x11
        /*00b6*/ 	.short	(.L_42 - .L_41)
	.align		4
.L_41:
        /*00b8*/ 	.word	index@(_ZN7cutlass13device_kernelIN5flash19enable_sm80_to_sm89INS1_16FlashAttnFwdSm80INS1_25CollectiveMainloopFwdSm80ILi8ELi1ELb0EN4cute5tupleIJNS5_1CILi128EEENS7_ILi64EEENS7_ILi256EEEEEELi256ENS_10bfloat16_tEfNS_4arch4Sm80ELb0ELb0ELb1ELb1ELb0ELb0ELb1ELb1EEENS1_21CollectiveEpilogueFwdINS6_IJS8_SA_S9_EEENS6_IJNS7_ILi1EEESI_SI_EEESC_SE_Li256ELb1ELb1ELb1ELb0EEENS1_36VarlenDynamicPersistentTileSchedulerILi128ELi64ELi256ELi256ELb1ELb1ELb0ELb0ELb1ELb1EEEEEEEEEvNT_6ParamsE)
        /*00bc*/ 	.word	0x00000000


	//----- nvinfo : EIATTR_REGCOUNT
	.align		4
.L_42:
        /*00c0*/ 	.byte	0x04, 0x2f
        /*00c2*/ 	.short	(.L_44 - .L_43)
	.align		4
.L_43:
        /*00c4*/ 	.word	index@(_ZN7cutlass13device_kernelIN5flash19enable_sm80_to_sm89INS1_16FlashAttnFwdSm80INS1_25CollectiveMainloopFwdSm80ILi8ELi1ELb0EN4cute5tupleIJNS5_1CILi128EEENS7_ILi96EEENS7_ILi256EEEEEELi256ENS_10bfloat16_tEfNS_4arch4Sm80ELb0ELb0ELb1ELb0ELb0ELb0ELb1ELb1EEENS1_21CollectiveEpilogueFwdINS6_IJS8_SA_S9_EEENS6_IJNS7_ILi1EEESI_SI_EEESC_SE_Li256ELb0ELb1ELb1ELb0EEENS1_19SingleTileSchedulerILb0ELb1ELb1ELi128EEEEEEEEEvNT_6ParamsE)
        /*00c8*/ 	.word	0x00000004


	//----- nvinfo : EIATTR_FRAME_SIZE
	.align		4
.L_44:
        /*00cc*/ 	.byte	0x04, 0x11
        /*00ce*/ 	.short	(.L_46 - .L_45)
	.align		4
.L_45:
        /*00d0*/ 	.word	index@(_ZN7cutlass13device_kernelIN5flash19enable_sm80_to_sm89INS1_16FlashAttnFwdSm80INS1_25CollectiveMainloopFwdSm80ILi8ELi1ELb0EN4cute5tupleIJNS5_1CILi128EEENS7_ILi96EEENS7_ILi256EEEEEELi256ENS_10bfloat16_tEfNS_4arch4Sm80ELb0ELb0ELb1ELb0ELb0ELb0ELb1ELb1EEENS1_21CollectiveEpilogueFwdINS6_IJS8_SA_S9_EEENS6_IJNS7_ILi1EEESI_SI_EEESC_SE_Li256ELb0ELb1ELb1ELb0EEENS1_19SingleTileSchedulerILb0ELb1ELb1ELi128EEEEEEEEEvNT_6ParamsE)
        /*00d4*/ 	.word	0x00000000


	//----- nvinfo : EIATTR_REGCOUNT
	.align		4
.L_46:
        /*00d8*/ 	.byte	0x04, 0x2f
        /*00da*/ 	.short	(.L_48 - .L_47)
	.align		4
.L_47:
        /*00dc*/ 	.word	index@(_ZN7cutlass13device_kernelIN5flash19enable_sm80_to_sm89INS1_16FlashAttnFwdSm80INS1_25CollectiveMainloopFwdSm80ILi8ELi1ELb0EN4cute5tupleIJNS5_1CILi128EEENS7_ILi32EEENS7_ILi256EEEEEELi256ENS_10bfloat16_tEfNS_4arch4Sm80ELb1ELb0ELb1ELb1ELb0ELb1ELb1ELb1EEENS1_21CollectiveEpilogueFwdINS6_IJS8_SA_S9_EEENS6_IJNS7_ILi1EEESI_SI_EEESC_SE_Li256ELb1ELb1ELb1ELb0EEENS1_36VarlenDynamicPersistentTileSchedulerILi128ELi32ELi256ELi256ELb1ELb1ELb0ELb1ELb1ELb1EEEEEEEEEvNT_6ParamsE)
        /*00e0*/ 	.word	0x00000004


	//----- nvinfo : EIATTR_FRAME_SIZE
	.align		4
.L_48:
        /*00e4*/ 	.byte	0x04, 0x11
        /*00e6*/ 	.short	(.L_50 - .L_49)
	.align		4
.L_49:
        /*00e8*/ 	.word	index@(_ZN7cutlass13device_kernelIN5flash19enable_sm80_to_sm89INS1_16FlashAttnFwdSm80INS1_25CollectiveMainloopFwdSm80ILi8ELi1ELb0EN4cute5tupleIJNS5_1CILi128EEENS7_ILi32EEENS7_ILi256EEEEEELi256ENS_10bfloat16_tEfNS_4arch4Sm80ELb1ELb0ELb1ELb1ELb0ELb1ELb1ELb1EEENS1_21CollectiveEpilogueFwdINS6_IJS8_SA_S9_EEENS6_IJNS7_ILi1EEESI_SI_EEESC_SE_Li256ELb1ELb1ELb1ELb0EEENS1_36VarlenDynamicPersistentTileSchedulerILi128ELi32ELi256ELi256ELb1ELb1ELb0ELb1ELb1ELb1EEEEEEEEEvNT_6ParamsE)
        /*00ec*/ 	.word	0x00000000


	//----- nvinfo : EIATTR_REGCOUNT
	.align		4
.L_50:
        /*00f0*/ 	.byte	0x04, 0x2f
        /*00f2*/ 	.short	(.L_52 - .L_51)
	.align		4
.L_51:
        /*00f4*/ 	.word	index@(_ZN7cutlass13device_kernelIN5flash19enable_sm80_to_sm89INS1_16FlashAttnFwdSm80INS1_25CollectiveMainloopFwdSm80ILi8ELi1ELb1EN4cute5tupleIJNS5_1CILi128EEENS7_ILi48EEENS7_ILi256EEEEEELi256ENS_10bfloat16_tEfNS_4arch4Sm80ELb1ELb0ELb1ELb1ELb0ELb0ELb1ELb1EEENS1_21CollectiveEpilogueFwdINS6_IJS8_SA_S9_EEENS6_IJNS7_ILi1EEESI_SI_EEESC_SE_Li256ELb1ELb1ELb1ELb0EEENS1_36VarlenDynamicPersistentTileSchedulerILi128ELi48ELi256ELi256ELb1ELb1ELb0ELb1ELb1ELb1EEEEEEEEEvNT_6ParamsE)
        /*00f8*/ 	.word	0x00000004


	//----- nvinfo : EIATTR_FRAME_SIZE
	.align		4
.L_52:
        /*00fc*/ 	.byte	0x04, 0x11
        /*00fe*/ 	.short	(.L_54 - .L_53)
	.align		4
.L_53:
        /*0100*/ 	.word	index@(_ZN7cutlass13device_kernelIN5flash19enable_sm80_to_sm89INS1_16FlashAttnFwdSm80INS1_25CollectiveMainloopFwdSm80ILi8ELi1ELb1EN4cute5tupleIJNS5_1CILi128EEENS7_ILi48EEENS7_ILi256EEEEEELi256ENS_10bfloat16_tEfNS_4arch4Sm80ELb1ELb0ELb1ELb1ELb0ELb0ELb1ELb1EEENS1_21CollectiveEpilogueFwdINS6_IJS8_SA_S9_EEENS6_IJNS7_ILi1EEESI_SI_EEESC_SE_Li256ELb1ELb1ELb1ELb0EEENS1_36VarlenDynamicPersistentTileSchedulerILi128ELi48ELi256ELi256ELb1ELb1ELb0ELb1ELb1ELb1EEEEEEEEEvNT_6ParamsE)
        /*0104*/ 	.word	0x00000000


	//----- nvinfo : EIATTR_REGCOUNT
	.align		4
.L_54:
        /*0108*/ 	.byte	0x04, 0x2f
        /*010a*/ 	.short	(.L_56 - .L_55)
	.align		4
.L_55:
        /*010c*/ 	.word	index@(_ZN7cutlass13device_kernelIN5flash19enable_sm80_to_sm89INS1_16FlashAttnFwdSm80INS1_25CollectiveMainloopFwdSm80ILi8ELi1ELb1EN4cute5tupleIJNS5_1CILi128EEENS7_ILi64EEENS7_ILi256EEEEEELi256ENS_10bfloat16_tEfNS_4arch4Sm80ELb1ELb0ELb1ELb0ELb0ELb0ELb1ELb1EEENS1_21CollectiveEpilogueFwdINS6_IJS8_SA_S9_EEENS6_IJNS7_ILi1EEESI_SI_EEESC_SE_Li256ELb0ELb1ELb1ELb0EEENS1_30DynamicPersistentTileSchedulerILi256ELi256ELb1ELb1ELb0EEEEEEEEEvNT_6ParamsE)
        /*0110*/ 	.word	0x00000004


	//----- nvinfo : EIATTR_FRAME_SIZE
	.align		4
.L_56:
        /*0114*/ 	.byte	0x04, 0x11
        /*0116*/ 	.short	(.L_58 - .L_57)
	.align		4
.L_57:
        /*0118*/ 	.word	index@(_ZN7cutlass13device_kernelIN5flash19enable_sm80_to_sm89INS1_16FlashAttnFwdSm80INS1_25CollectiveMainloopFwdSm80ILi8ELi1ELb1EN4cute5tupleIJNS5_1CILi128EEENS7_ILi64EEENS7_ILi256EEEEEELi256ENS_10bfloat16_tEfNS_4arch4Sm80ELb1ELb0ELb1ELb0ELb0ELb0ELb1ELb1EEENS1_21CollectiveEpilogueFwdINS6_IJS8_SA_S9_EEENS6_IJNS7_ILi1EEESI_SI_EEESC_SE_Li256ELb0ELb1ELb1ELb0EEENS1_30DynamicPersistentTileSchedulerILi256ELi256ELb1ELb1ELb0EEEEEEEEEvNT_6ParamsE)
        /*011c*/ 	.word	0x00000000


	//----- nvinfo : EIATTR_REGCOUNT
	.align		4
.L_58:
        /*0120*/ 	.byte	0x04, 0x2f
        /*0122*/ 	.short	(.L_60 - .L_59)
	.align		4
.L_59:
        /*0124*/ 	.word	index@(_ZN7cutlass13device_kernelIN5flash19enable_sm80_to_sm89INS1_16FlashAttnFwdSm80INS1_25CollectiveMainloopFwdSm80ILi8ELi1ELb0EN4cute5tupleIJNS5_1CILi128EEENS7_ILi32EEENS7_ILi256EEEEEELi256ENS_10bfloat16_tEfNS_4arch4Sm80ELb0ELb1ELb1ELb1ELb0ELb1ELb1ELb1EEENS1_21CollectiveEpilogueFwdINS6_IJS8_SA_S9_EEENS6_IJNS7_ILi1EEESI_SI_EEESC_SE_Li256ELb1ELb1ELb1ELb0EEENS1_36VarlenDynamicPersistentTileSchedulerILi128ELi32ELi256ELi256ELb1ELb1ELb0ELb1ELb0ELb1EEEEEEEEEvNT_6ParamsE)
        /*0128*/ 	.word	0x00000004


	//----- nvinfo : EIATTR_FRAME_SIZE
	.align		4
.L_60:
        /*012c*/ 	.byte	0x04, 0x11
        /*012e*/ 	.short	(.L_62 - .L_61)
	.align		4
.L_61:
        /*0130*/ 	.word	index@(_ZN7cutlass13device_kernelIN5flash19enable_sm80_to_sm89INS1_16FlashAttnFwdSm80INS1_25CollectiveMainloopFwdSm80ILi8ELi1ELb0EN4cute5tupleIJNS5_1CILi128EEENS7_ILi32EEENS7_ILi256EEEEEELi256ENS_10bfloat16_tEfNS_4arch4Sm80ELb0ELb1ELb1ELb1ELb0ELb1ELb1ELb1EEENS1_21CollectiveEpilogueFwdINS6_IJS8_SA_S9_EEENS6_IJNS7_ILi1EEESI_SI_EEESC_SE_Li256ELb1ELb1ELb1ELb0EEENS1_36VarlenDynamicPersistentTileSchedulerILi128ELi32ELi256ELi256ELb1ELb1ELb0ELb1ELb0ELb1EEEEEEEEEvNT_6ParamsE)
        /*0134*/ 	.word	0x00000000


	//----- nvinfo : EIATTR_REGCOUNT
	.align		4
.L_62:
        /*0138*/ 	.byte	0x04, 0x2f
        /*013a*/ 	.short	(.L_64 - .L_63)
	.align		4
.L_63:
        /*013c*/ 	.word	index@(_ZN7cutlass13device_kernelIN5flash19enable_sm80_to_sm89INS1_16FlashAttnFwdSm80INS1_25CollectiveMainloopFwdSm80ILi8ELi1ELb1EN4cute5tupleIJNS5_1CILi128EEENS7_ILi48EEENS7_ILi256EEEEEELi256ENS_10bfloat16_tEfNS_4arch4Sm80ELb0ELb1ELb1ELb1ELb0ELb0ELb1ELb1EEENS1_21CollectiveEpilogueFwdINS6_IJS8_SA_S9_EEENS6_IJNS7_ILi1EEESI_SI_EEESC_SE_Li256ELb1ELb1ELb1ELb0EEENS1_36VarlenDynamicPersistentTileSchedulerILi128ELi48ELi256ELi256ELb1ELb1ELb0ELb1ELb0ELb1EEEEEEEEEvNT_6ParamsE)
        /*0140*/ 	.word	0x00000004


	//----- nvinfo : EIATTR_FRAME_SIZE
	.align		4
.L_64:
        /*0144*/ 	.byte	0x04, 0x11
        /*0146*/ 	.short	(.L_66 - .L_65)
	.align		4
.L_65:
        /*0148*/ 	.word	index@(_ZN7cutlass13device_kernelIN5flash19enable_sm80_to_sm89INS1_16FlashAttnFwdSm80INS1_25CollectiveMainloopFwdSm80ILi8ELi1ELb1EN4cute5tupleIJNS5_1CILi128EEENS7_ILi48EEENS7_ILi256EEEEEELi256ENS_10bfloat16_tEfNS_4arch4Sm80ELb0ELb1ELb1ELb1ELb0ELb0ELb1ELb1EEENS1_21CollectiveEpilogueFwdINS6_IJS8_SA_S9_EEENS6_IJNS7_ILi1EEESI_SI_EEESC_SE_Li256ELb1ELb1ELb1ELb0EEENS1_36VarlenDynamicPersistentTileSchedulerILi128ELi48ELi256ELi256ELb1ELb1ELb0ELb1ELb0ELb1EEEEEEEEEvNT_6ParamsE)
        /*014c*/ 	.word	0x00000000


	//----- nvinfo : EIATTR_REGCOUNT
	.align		4
.L_66:
        /*0150*/ 	.byte	0x04, 0x2f
        /*0152*/ 	.short	(.L_68 - .L_67)
	.align		4
.L_67:
        /*0154*/ 	.word	index@(_ZN7cutlass13device_kernelIN5flash19enable_sm80_to_sm89INS1_16FlashAttnFwdSm80INS1_25CollectiveMainloopFwdSm80ILi8ELi1ELb1EN4cute5tupleIJNS5_1CILi128EEENS7_ILi48EEENS7_ILi256EEEEEELi256ENS_10bfloat16_tEfNS_4arch4Sm80ELb0ELb1ELb1ELb0ELb0ELb0ELb1ELb1EEENS1_21CollectiveEpilogueFwdINS6_IJS8_SA_S9_EEENS6_IJNS7_ILi1EEESI_SI_EEESC_SE_Li256ELb0ELb1ELb1ELb0EEENS1_19SingleTileSchedulerILb0ELb1ELb1ELi128EEEEEEEEEvNT_6ParamsE)
        /*0158*/ 	.word	0x00000004


	//----- nvinfo : EIATTR_FRAME_SIZE
	.align		4
.L_68:
        /*015c*/ 	.byte	0x04, 0x11
        /*015e*/ 	.short	(.L_70 - .L_69)
	.align		4
.L_69:
        /*0160*/ 	.word	index@(_ZN7cutlass13device_kernelIN5flash19enable_sm80_to_sm89INS1_16FlashAttnFwdSm80INS1_25CollectiveMainloopFwdSm80ILi8ELi1ELb1EN4cute5tupleIJNS5_1CILi128EEENS7_ILi48EEENS7_ILi256EEEEEELi256ENS_10bfloat16_tEfNS_4arch4Sm80ELb0ELb1ELb1ELb0ELb0ELb0ELb1ELb1EEENS1_21CollectiveEpilogueFwdINS6_IJS8_SA_S9_EEENS6_IJNS7_ILi1EEESI_SI_EEESC_SE_Li256ELb0ELb1ELb1ELb0EEENS1_19SingleTileSchedulerILb0ELb1ELb1ELi128EEEEEEEEEvNT_6ParamsE)
        /*0164*/ 	.word	0x00000000


	//----- nvinfo : EIATTR_REGCOUNT
	.align		4
.L_70:
        /*0168*/ 	.byte	0x04, 0x2f
        /*016a*/ 	.short	(.L_72 - .L_71)
	.align		4
.L_71:
        /*016c*/ 	.word	index@(_ZN7cutlass13device_kernelIN5flash19enable_sm80_to_sm89INS1_16FlashAttnFwdSm80INS1_25CollectiveMainloopFwdSm80ILi8ELi1ELb0EN4cute5tupleIJNS5_1CILi128EEENS7_ILi32EEENS7_ILi256EEEEEELi256ENS_10bfloat16_tEfNS_4arch4Sm80ELb0ELb0ELb1ELb1ELb0ELb1ELb1ELb1EEENS1_21CollectiveEpilogueFwdINS6_IJS8_SA_S9_EEENS6_IJNS7_ILi1EEESI_SI_EEESC_SE_Li256ELb1ELb1ELb1ELb0EEENS1_36VarlenDynamicPersistentTileSchedulerILi128ELi32ELi256ELi256ELb1ELb1ELb0ELb0ELb1ELb1EEEEEEEEEvNT_6ParamsE)
        /*0170*/ 	.word	0x00000004


	//----- nvinfo : EIATTR_FRAME_SIZE
	.align		4
.L_72:
        /*0174*/ 	.byte	0x04, 0x11
        /*0176*/ 	.short	(.L_74 - .L_73)
	.align		4
.L_73:
        /*0178*/ 	.word	index@(_ZN7cutlass13device_kernelIN5flash19enable_sm80_to_sm89INS1_16FlashAttnFwdSm80INS1_25CollectiveMainloopFwdSm80ILi8ELi1ELb0EN4cute5tupleIJNS5_1CILi128EEENS7_ILi32EEENS7_ILi256EEEEEELi256ENS_10bfloat16_tEfNS_4arch4Sm80ELb0ELb0ELb1ELb1ELb0ELb1ELb1ELb1EEENS1_21CollectiveEpilogueFwdINS6_IJS8_SA_S9_EEENS6_IJNS7_ILi1EEESI_SI_EEESC_SE_Li256ELb1ELb1ELb1ELb0EEENS1_36VarlenDynamicPersistentTileSchedulerILi128ELi32ELi256ELi256ELb1ELb1ELb0ELb0ELb1ELb1EEEEEEEEEvNT_6ParamsE)
        /*017c*/ 	.word	0x00000000


	//----- nvinfo : EIATTR_REGCOUNT
	.align		4
.L_74:
        /*0180*/ 	.byte	0x04, 0x2f
        /*0182*/ 	.short	(.L_76 - .L_75)
	.align		4
.L_75:
        /*0184*/ 	.word	index@(_ZN7cutlass13device_kernelIN5flash19enable_sm80_to_sm89INS1_16FlashAttnFwdSm80INS1_25CollectiveMainloopFwdSm80ILi8ELi1ELb1EN4cute5tupleIJNS5_1CILi128EEENS7_ILi48EEENS7_ILi256EEEEEELi256ENS_10bfloat16_tEfNS_4arch4Sm80ELb0ELb0ELb1ELb1ELb0ELb0ELb1ELb1EEENS1_21CollectiveEpilogueFwdINS6_IJS8_SA_S9_EEENS6_IJNS7_ILi1EEESI_SI_EEESC_SE_Li256ELb1ELb1ELb1ELb0EEENS1_36VarlenDynamicPersistentTileSchedulerILi128ELi48ELi256ELi256ELb1ELb1ELb0ELb0ELb1ELb1EEEEEEEEEvNT_6ParamsE)
        /*0188*/ 	.word	0x00000004


	//----- nvinfo : EIATTR_FRAME_SIZE
	.align		4
.L_76:
        /*018c*/ 	.byte	0x04, 0x11
        /*018e*/ 	.short	(.L_78 - .L_77)
	.align		4
.L_77:
        /*0190*/ 	.word	index@(_ZN7cutlass13device_kernelIN5flash19enable_sm80_to_sm89INS1_16FlashAttnFwdSm80INS1_25CollectiveMainloopFwdSm80ILi8ELi1ELb1EN4cute5tupleIJNS5_1CILi128EEENS7_ILi48EEENS7_ILi256EEEEEELi256ENS_10bfloat16_tEfNS_4arch4Sm80ELb0ELb0ELb1ELb1ELb0ELb0ELb1ELb1EEENS1_21CollectiveEpilogueFwdINS6_IJS8_SA_S9_EEENS6_IJNS7_ILi1EEESI_SI_EEESC_SE_Li256ELb1ELb1ELb1ELb0EEENS1_36VarlenDynamicPersistentTileSchedulerILi128ELi48ELi256ELi256ELb1ELb1ELb0ELb0ELb1ELb1EEEEEEEEEvNT_6ParamsE)
        /*0194*/ 	.word	0x00000000


	//----- nvinfo : EIATTR_REGCOUNT
	.align		4
.L_78:
        /*0198*/ 	.byte	0x04, 0x2f
        /*019a*/ 	.short	(.L_80 - .L_79)
	.align		4
.L_79:
        /*019c*/ 	.word	index@(_ZN7cutlass13device_kernelIN5flash19enable_sm80_to_sm89INS1_16FlashAttnFwdSm80INS1_25CollectiveMainloopFwdSm80ILi8ELi1ELb1EN4cute5tupleIJNS5_1CILi128EEENS7_ILi64EEENS7_ILi256EEEEEELi256ENS_10bfloat16_tEfNS_4arch4Sm80ELb0ELb0ELb1ELb0ELb0ELb0ELb1ELb1EEENS1_21CollectiveEpilogueFwdINS6_IJS8_SA_S9_EEENS6_IJNS7_ILi1EEESI_SI_EEESC_SE_Li256ELb0ELb1ELb1ELb0EEENS1_19SingleTileSchedulerILb0ELb1ELb1ELi128EEEEEEEEEvNT_6ParamsE)
        /*01a0*/ 	.word	0x00000004


	//----- nvinfo : EIATTR_FRAME_SIZE
	.align		4
.L_80:
        /*01a4*/ 	.byte	0x04, 0x11
        /*01a6*/ 	.short	(.L_82 - .L_81)
	.align		4
.L_81:
        /*01a8*/ 	.word	index@(_ZN7cutlass13device_kernelIN5flash19enable_sm80_to_sm89INS1_16FlashAttnFwdSm80INS1_25CollectiveMainloopFwdSm80ILi8ELi1ELb1EN4cute5tupleIJNS5_1CILi128EEENS7_ILi64EEENS7_ILi256EEEEEELi256ENS_10bfloat16_tEfNS_4arch4Sm80ELb0ELb0ELb1ELb0ELb0ELb0ELb1ELb1EEENS1_21CollectiveEpilogueFwdINS6_IJS8_SA_S9_EEENS6_IJNS7_ILi1EEESI_SI_EEESC_SE_Li256ELb0ELb1ELb1ELb0EEENS1_19SingleTileSchedulerILb0ELb1ELb1ELi128EEEEEEEEEvNT_6ParamsE)
        /*01ac*/ 	.word	0x00000000


	//----- nvinfo : EIATTR_MIN_STACK_SIZE
	.align		4
.L_82:
        /*01b0*/ 	.byte	0x04, 0x12
        /*01b2*/ 	.short	(.L_84 - .L_83)
	.align		4
.L_83:
        /*01b4*/ 	.word	index@(_ZN7cutlass13device_kernelIN5flash19enable_sm80_to_sm89INS1_16FlashAttnFwdSm80INS1_25CollectiveMainloopFwdSm80ILi8ELi1ELb1EN4cute5tupleIJNS5_1CILi128EEENS7_ILi64EEENS7_ILi256EEEEEELi256ENS_10bfloat16_tEfNS_4arch4Sm80ELb0ELb0ELb1ELb0ELb0ELb0ELb1ELb1EEENS1_21CollectiveEpilogueFwdINS6_IJS8_SA_S9_EEENS6_IJNS7_ILi1EEESI_SI_EEESC_SE_Li256ELb0ELb1ELb1ELb0EEENS1_19SingleTileSchedulerILb0ELb1ELb1ELi128EEEEEEEEEvNT_6ParamsE)
        /*01b8*/ 	.word	0x00000000


	//----- nvinfo : EIATTR_MIN_STACK_SIZE
	.align		4
.L_84:
        /*01bc*/ 	.byte	0x04, 0x12
        /*01be*/ 	.short	(.L_86 - .L_85)
	.align		4
.L_85:
        /*01c0*/ 	.word	index@(_ZN7cutlass13device_kernelIN5flash19enable_sm80_to_sm89INS1_16FlashAttnFwdSm80INS1_25CollectiveMainloopFwdSm80ILi8ELi1ELb1EN4cute5tupleIJNS5_1CILi128EEENS7_ILi48EEENS7_ILi256EEEEEELi256ENS_10bfloat16_tEfNS_4arch4Sm80ELb0ELb0ELb1ELb1ELb0ELb0ELb1ELb1EEENS1_21CollectiveEpilogueFwdINS6_IJS8_SA_S9_EEENS6_IJNS7_ILi1EEESI_SI_EEESC_SE_Li256ELb1ELb1ELb1ELb0EEENS1_36VarlenDynamicPersistentTileSchedulerILi128ELi48ELi256ELi256ELb1ELb1ELb0ELb0ELb1ELb1EEEEEEEEEvNT_6ParamsE)
        /*01c4*/ 	.word	0x00000000


	//----- nvinfo : EIATTR_MIN_STACK_SIZE
	.align		4
.L_86:
        /*01c8*/ 	.byte	0x04, 0x12
        /*01ca*/ 	.short	(.L_88 - .L_87)
	.align		4
.L_87:
        /*01cc*/ 	.word	index@(_ZN7cutlass13device_kernelIN5flash19enable_sm80_to_sm89INS1_16FlashAttnFwdSm80INS1_25CollectiveMainloopFwdSm80ILi8ELi1ELb0EN4cute5tupleIJNS5_1CILi128EEENS7_ILi32EEENS7_ILi256EEEEEELi256ENS_10bfloat16_tEfNS_4arch4Sm80ELb0ELb0ELb1ELb1ELb0ELb1ELb1ELb1EEENS1_21CollectiveEpilogueFwdINS6_IJS8_SA_S9_EEENS6_IJNS7_ILi1EEESI_SI_EEESC_SE_Li256ELb1ELb1ELb1ELb0EEENS1_36VarlenDynamicPersistentTileSchedulerILi128ELi32ELi256ELi256ELb1ELb1ELb0ELb0ELb1ELb1EEEEEEEEEvNT_6ParamsE)
        /*01d0*/ 	.word	0x00000000


	//----- nvinfo : EIATTR_MIN_STACK_SIZE
	.align		4
.L_88:
        /*01d4*/ 	.byte	0x04, 0x12
        /*01d6*/ 	.short	(.L_90 - .L_89)
	.align		4
.L_89:
        /*01d8*/ 	.word	index@(_ZN7cutlass13device_kernelIN5flash19enable_sm80_to_sm89INS1_16FlashAttnFwdSm80INS1_25CollectiveMainloopFwdSm80ILi8ELi1ELb1EN4cute5tupleIJNS5_1CILi128EEENS7_ILi48EEENS7_ILi256EEEEEELi256ENS_10bfloat16_tEfNS_4arch4Sm80ELb0ELb1ELb1ELb0ELb0ELb0ELb1ELb1EEENS1_21CollectiveEpilogueFwdINS6_IJS8_SA_S9_EEENS6_IJNS7_ILi1EEESI_SI_EEESC_SE_Li256ELb0ELb1ELb1ELb0EEENS1_19SingleTileSchedulerILb0ELb1ELb1ELi128EEEEEEEEEvNT_6ParamsE)
        /*01dc*/ 	.word	0x00000000


	//----- nvinfo : EIATTR_MIN_STACK_SIZE
	.align		4
.L_90:
        /*01e0*/ 	.byte	0x04, 0x12
        /*01e2*/ 	.short	(.L_92 - .L_91)
	.align		4
.L_91:
        /*01e4*/ 	.word	index@(_ZN7cutlass13device_kernelIN5flash19enable_sm80_to_sm89INS1_16FlashAttnFwdSm80INS1_25CollectiveMainloopFwdSm80ILi8ELi1ELb1EN4cute5tupleIJNS5_1CILi128EEENS7_ILi48EEENS7_ILi256EEEEEELi256ENS_10bfloat16_tEfNS_4arch4Sm80ELb0ELb1ELb1ELb1ELb0ELb0ELb1ELb1EEENS1_21CollectiveEpilogueFwdINS6_IJS8_SA_S9_EEENS6_IJNS7_ILi1EEESI_SI_EEESC_SE_Li256ELb1ELb1ELb1ELb0EEENS1_36VarlenDynamicPersistentTileSchedulerILi128ELi48ELi256ELi256ELb1ELb1ELb0ELb1ELb0ELb1EEEEEEEEEvNT_6ParamsE)
        /*01e8*/ 	.word	0x00000000


	//----- nvinfo : EIATTR_MIN_STACK_SIZE
	.align		4
.L_92:
        /*01ec*/ 	.byte	0x04, 0x12
        /*01ee*/ 	.short	(.L_94 - .L_93)
	.align		4
.L_93:
        /*01f0*/ 	.word	index@(_ZN7cutlass13device_kernelIN5flash19enable_sm80_to_sm89INS1_16FlashAttnFwdSm80INS1_25CollectiveMainloopFwdSm80ILi8ELi1ELb0EN4cute5tupleIJNS5_1CILi128EEENS7_ILi32EEENS7_ILi256EEEEEELi256ENS_10bfloat16_tEfNS_4arch4Sm80ELb0ELb1ELb1ELb1ELb0ELb1ELb1ELb1EEENS1_21CollectiveEpilogueFwdINS6_IJS8_SA_S9_EEENS6_IJNS7_ILi1EEESI_SI_EEESC_SE_Li256ELb1ELb1ELb1ELb0EEENS1_36VarlenDynamicPersistentTileSchedulerILi128ELi32ELi256ELi256ELb1ELb1ELb0ELb1ELb0ELb1EEEEEEEEEvNT_6ParamsE)
        /*01f4*/ 	.word	0x00000000


	//----- nvinfo : EIATTR_MIN_STACK_SIZE
	.align		4
.L_94:
        /*01f8*/ 	.byte	0x04, 0x12
        /*01fa*/ 	.short	(.L_96 - .L_95)
	.align		4
.L_95:
        /*01fc*/ 	.word	index@(_ZN7cutlass13device_kernelIN5flash19enable_sm80_to_sm89INS1_16FlashAttnFwdSm80INS1_25CollectiveMainloopFwdSm80ILi8ELi1ELb1EN4cute5tupleIJNS5_1CILi128EEENS7_ILi64EEENS7_ILi256EEEEEELi256ENS_10bfloat16_tEfNS_4arch4Sm80ELb1ELb0ELb1ELb0ELb0ELb0ELb1ELb1EEENS1_21CollectiveEpilogueFwdINS6_IJS8_SA_S9_EEENS6_IJNS7_ILi1EEESI_SI_EEESC_SE_Li256ELb0ELb1ELb1ELb0EEENS1_30DynamicPersistentTileSchedulerILi256ELi256ELb1ELb1ELb0EEEEEEEEEvNT_6ParamsE)
        /*0200*/ 	.word	0x00000000


	//----- nvinfo : EIATTR_MIN_STACK_SIZE
	.align		4
.L_96:
        /*0204*/ 	.byte	0x04, 0x12
        /*0206*/ 	.short	(.L_98 - .L_97)
	.align		4
.L_97:
        /*0208*/ 	.word	index@(_ZN7cutlass13device_kernelIN5flash19enable_sm80_to_sm89INS1_16FlashAttnFwdSm80INS1_25CollectiveMainloopFwdSm80ILi8ELi1ELb1EN4cute5tupleIJNS5_1CILi128EEENS7_ILi48EEENS7_ILi256EEEEEELi256ENS_10bfloat16_tEfNS_4arch4Sm80ELb1ELb0ELb1ELb1ELb0ELb0ELb1ELb1EEENS1_21CollectiveEpilogueFwdINS6_IJS8_SA_S9_EEENS6_IJNS7_ILi1EEESI_SI_EEESC_SE_Li256ELb1ELb1ELb1ELb0EEENS1_36VarlenDynamicPersistentTileSchedulerILi128ELi48ELi256ELi256ELb1ELb1ELb0ELb1ELb1ELb1EEEEEEEEEvNT_6ParamsE)
        /*020c*/ 	.word	0x00000000


	//----- nvinfo : EIATTR_MIN_STACK_SIZE
	.align		4
.L_98:
        /*0210*/ 	.byte	0x04, 0x12
        /*0212*/ 	.short	(.L_100 - .L_99)
	.align		4
.L_99:
        /*0214*/ 	.word	index@(_ZN7cutlass13device_kernelIN5flash19enable_sm80_to_sm89INS1_16FlashAttnFwdSm80INS1_25CollectiveMainloopFwdSm80ILi8ELi1ELb0EN4cute5tupleIJNS5_1CILi128EEENS7_ILi32EEENS7_ILi256EEEEEELi256ENS_10bfloat16_tEfNS_4arch4Sm80ELb1ELb0ELb1ELb1ELb0ELb1ELb1ELb1EEENS1_21CollectiveEpilogueFwdINS6_IJS8_SA_S9_EEENS6_IJNS7_ILi1EEESI_SI_EEESC_SE_Li256ELb1ELb1ELb1ELb0EEENS1_36VarlenDynamicPersistentTileSchedulerILi128ELi32ELi256ELi256ELb1ELb1ELb0ELb1ELb1ELb1EEEEEEEEEvNT_6ParamsE)
        /*0218*/ 	.word	0x00000000


	//----- nvinfo : EIATTR_MIN_STACK_SIZE
	.align		4
.L_100:
        /*021c*/ 	.byte	0x04, 0x12
        /*021e*/ 	.short	(.L_102 - .L_101)
	.align		4
.L_101:
        /*0220*/ 	.word	index@(_ZN7cutlass13device_kernelIN5flash19enable_sm80_to_sm89INS1_16FlashAttnFwdSm80INS1_25CollectiveMainloopFwdSm80ILi8ELi1ELb0EN4cute5tupleIJNS5_1CILi128EEENS7_ILi96EEENS7_ILi256EEEEEELi256ENS_10bfloat16_tEfNS_4arch4Sm80ELb0ELb0ELb1ELb0ELb0ELb0ELb1ELb1EEENS1_21CollectiveEpilogueFwdINS6_IJS8_SA_S9_EEENS6_IJNS7_ILi1EEESI_SI_EEESC_SE_Li256ELb0ELb1ELb1ELb0EEENS1_19SingleTileSchedulerILb0ELb1ELb1ELi128EEEEEEEEEvNT_6ParamsE)
        /*0224*/ 	.word	0x00000000


	//----- nvinfo : EIATTR_MIN_STACK_SIZE
	.align		4
.L_102:
        /*0228*/ 	.byte	0x04, 0x12
        /*022a*/ 	.short	(.L_104 - .L_103)
	.align		4
.L_103:
        /*022c*/ 	.word	index@(_ZN7cutlass13device_kernelIN5flash19enable_sm80_to_sm89INS1_16FlashAttnFwdSm80INS1_25CollectiveMainloopFwdSm80ILi8ELi1ELb0EN4cute5tupleIJNS5_1CILi128EEENS7_ILi64EEENS7_ILi256EEEEEELi256ENS_10bfloat16_tEfNS_4arch4Sm80ELb0ELb0ELb1ELb1ELb0ELb0ELb1ELb1EEENS1_21CollectiveEpilogueFwdINS6_IJS8_SA_S9_EEENS6_IJNS7_ILi1EEESI_SI_EEESC_SE_Li256ELb1ELb1ELb1ELb0EEENS1_36VarlenDynamicPersistentTileSchedulerILi128ELi64ELi256ELi256ELb1ELb1ELb0ELb0ELb1ELb1EEEEEEEEEvNT_6ParamsE)
        /*0230*/ 	.word	0x00000000


	//----- nvinfo : EIATTR_MIN_STACK_SIZE
	.align		4
.L_104:
        /*0234*/ 	.byte	0x04, 0x12
        /*0236*/ 	.short	(.L_106 - .L_105)
	.align		4
.L_105:
        /*0238*/ 	.word	index@(_ZN7cutlass13device_kernelIN5flash19enable_sm80_to_sm89INS1_16FlashAttnFwdSm80INS1_25CollectiveMainloopFwdSm80ILi8ELi1ELb0EN4cute5tupleIJNS5_1CILi128EEENS7_ILi48EEENS7_ILi256EEEEEELi256ENS_10bfloat16_tEfNS_4arch4Sm80ELb0ELb0ELb1ELb1ELb0ELb1ELb1ELb1EEENS1_21CollectiveEpilogueFwdINS6_IJS8_SA_S9_EEENS6_IJNS7_ILi1EEESI_SI_EEESC_SE_Li256ELb1ELb1ELb1ELb0EEENS1_36VarlenDynamicPersistentTileSchedulerILi128ELi48ELi256ELi256ELb1ELb1ELb0ELb0ELb1ELb1EEEEEEEEEvNT_6ParamsE)
        /*023c*/ 	.word	0x00000000


	//----- nvinfo : EIATTR_MIN_STACK_SIZE
	.align		4
.L_106:
        /*0240*/ 	.byte	0x04, 0x12
        /*0242*/ 	.short	(.L_108 - .L_107)
	.align		4
.L_107:
        /*0244*/ 	.word	index@(_ZN7cutlass13device_kernelIN5flash19enable_sm80_to_sm89INS1_16FlashAttnFwdSm80INS1_25CollectiveMainloopFwdSm80ILi8ELi1ELb0EN4cute5tupleIJNS5_1CILi128EEENS7_ILi64EEENS7_ILi256EEEEEELi256ENS_10bfloat16_tEfNS_4arch4Sm80ELb0ELb1ELb1ELb0ELb0ELb0ELb1ELb1EEENS1_21CollectiveEpilogueFwdINS6_IJS8_SA_S9_EEENS6_IJNS7_ILi1EEESI_SI_EEESC_SE_Li256ELb0ELb1ELb1ELb0EEENS1_19SingleTileSchedulerILb0ELb1ELb1ELi128EEEEEEEEEvNT_6ParamsE)
        /*0248*/ 	.word	0x00000000


	//----- nvinfo : EIATTR_MIN_STACK_SIZE
	.align		4
.L_108:
        /*024c*/ 	.byte	0x04, 0x12
        /*024e*/ 	.short	(.L_110 - .L_109)
	.align		4
.L_109:
        /*0250*/ 	.word	index@(_ZN7cutlass13device_kernelIN5flash19enable_sm80_to_sm89INS1_16FlashAttnFwdSm80INS1_25CollectiveMainloopFwdSm80ILi8ELi1ELb0EN4cute5tupleIJNS5_1CILi128EEENS7_ILi64EEENS7_ILi256EEEEEELi256ENS_10bfloat16_tEfNS_4arch4Sm80ELb0ELb1ELb1ELb1ELb0ELb0ELb1ELb1EEENS1_21CollectiveEpilogueFwdINS6_IJS8_SA_S9_EEENS6_IJNS7_ILi1EEESI_SI_EEESC_SE_Li256ELb1ELb1ELb1ELb0EEENS1_36VarlenDynamicPersistentTileSchedulerILi128ELi64ELi256ELi256ELb1ELb1ELb0ELb1ELb0ELb1EEEEEEEEEvNT_6ParamsE)
        /*0254*/ 	.word	0x00000000


	//----- nvinfo : EIATTR_MIN_STACK_SIZE
	.align		4
.L_110:
        /*0258*/ 	.byte	0x04, 0x12
        /*025a*/ 	.short	(.L_112 - .L_111)
	.align		4
.L_111:
        /*025c*/ 	.word	index@(_ZN7cutlass13device_kernelIN5flash19enable_sm80_to_sm89INS1_16FlashAttnFwdSm80INS1_25CollectiveMainloopFwdSm80ILi8ELi1ELb0EN4cute5tupleIJNS5_1CILi128EEENS7_ILi48EEENS7_ILi256EEEEEELi256ENS_10bfloat16_tEfNS_4arch4Sm80ELb0ELb1ELb1ELb1ELb0ELb1ELb1ELb1EEENS1_21CollectiveEpilogueFwdINS6_IJS8_SA_S9_EEENS6_IJNS7_ILi1EEESI_SI_EEESC_SE_Li256ELb1ELb1ELb1ELb0EEENS1_36VarlenDynamicPersistentTileSchedulerILi128ELi48ELi256ELi256ELb1ELb1ELb0ELb1ELb0ELb1EEEEEEEEEvNT_6ParamsE)
        /*0260*/ 	.word	0x00000000


	//----- nvinfo : EIATTR_MIN_STACK_SIZE
	.align		4
.L_112:
        /*0264*/ 	.byte	0x04, 0x12
        /*0266*/ 	.short	(.L_114 - .L_113)
	.align		4
.L_113:
        /*0268*/ 	.word	index@(_ZN7cutlass13device_kernelIN5flash19enable_sm80_to_sm89INS1_16FlashAttnFwdSm80INS1_25CollectiveMainloopFwdSm80ILi8ELi1ELb0EN4cute5tupleIJNS5_1CILi128EEENS7_ILi96EEENS7_ILi256EEEEEELi256ENS_10bfloat16_tEfNS_4arch4Sm80ELb1ELb0ELb1ELb0ELb0ELb0ELb1ELb1EEENS1_21CollectiveEpilogueFwdINS6_IJS8_SA_S9_EEENS6_IJNS7_ILi1EEESI_SI_EEESC_SE_Li256ELb0ELb1ELb1ELb0EEENS1_30DynamicPersistentTileSchedulerILi256ELi256ELb1ELb1ELb0EEEEEEEEEvNT_6ParamsE)
        /*026c*/ 	.word	0x00000000


	//----- nvinfo : EIATTR_MIN_STACK_SIZE
	.align		4
.L_114:
        /*0270*/ 	.byte	0x04, 0x12
        /*0272*/ 	.short	(.L_116 - .L_115)
	.align		4
.L_115:
        /*0274*/ 	.word	index@(_ZN7cutlass13device_kernelIN5flash19enable_sm80_to_sm89INS1_16FlashAttnFwdSm80INS1_25CollectiveMainloopFwdSm80ILi8ELi1ELb0EN4cute5tupleIJNS5_1CILi128EEENS7_ILi64EEENS7_ILi256EEEEEELi256ENS_10bfloat16_tEfNS_4arch4Sm80ELb1ELb0ELb1ELb1ELb0ELb0ELb1ELb1EEENS1_21CollectiveEpilogueFwdINS6_IJS8_SA_S9_EEENS6_IJNS7_ILi1EEESI_SI_EEESC_SE_Li256ELb1ELb1ELb1ELb0EEENS1_36VarlenDynamicPersistentTileSchedulerILi128ELi64ELi256ELi256ELb1ELb1ELb0ELb1ELb1ELb1EEEEEEEEEvNT_6ParamsE)
        /*0278*/ 	.word	0x00000000


	//----- nvinfo : EIATTR_MIN_STACK_SIZE
	.align		4
.L_116:
        /*027c*/ 	.byte	0x04, 0x12
        /*027e*/ 	.short	(.L_118 - .L_117)
	.align		4
.L_117:
        /*0280*/ 	.word	index@(_ZN7cutlass13device_kernelIN5flash19enable_sm80_to_sm89INS1_16FlashAttnFwdSm80INS1_25CollectiveMainloopFwdSm80ILi8ELi1ELb0EN4cute5tupleIJNS5_1CILi128EEENS7_ILi48EEENS7_ILi256EEEEEELi256ENS_10bfloat16_tEfNS_4arch4Sm80ELb1ELb0ELb1ELb1ELb0ELb1ELb1ELb1EEENS1_21CollectiveEpilogueFwdINS6_IJS8_SA_S9_EEENS6_IJNS7_ILi1EEESI_SI_EEESC_SE_Li256ELb1ELb1ELb1ELb0EEENS1_36VarlenDynamicPersistentTileSchedulerILi128ELi48ELi256ELi256ELb1ELb1ELb0ELb1ELb1ELb1EEEEEEEEEvNT_6ParamsE)
        /*0284*/ 	.word	0x00000000
.L_118:


//--------------------- .nv.compat                --------------------------
	.section	.nv.compat,"",@"SHT_CUDA_COMPAT_INFO"
	.align	4
        /*0000*/ 	.byte	0x02, 0x09, 0x01, 0x00, 0x02, 0x02, 0x01, 0x00, 0x02, 0x05, 0x05, 0x00, 0x03, 0x07, 0x01, 0x01
        /*0010*/ 	.byte	0x02, 0x03, 0x00, 0x00, 0x02, 0x06, 0x01, 0x00, 0x04, 0x0b, 0x08, 0x00, 0x00, 0x00, 0x00, 0x00
        /*0020*/ 	.byte	0x00, 0x00, 0x00, 0x00


//--------------------- .nv.info._ZN7cutlass13device_kernelIN5flash19enable_sm80_to_sm89INS1_16FlashAttnFwdSm80INS1_25CollectiveMainloopFwdSm80ILi8ELi1ELb1EN4cute5tupleIJNS5_1CILi128EEENS7_ILi64EEENS7_ILi256EEEEEELi256ENS_10bfloat16_tEfNS_4arch4Sm80ELb0ELb0ELb1ELb0ELb0ELb0ELb1ELb1EEENS1_21CollectiveEpilogueFwdINS6_IJS8_SA_S9_EEENS6_IJNS7_ILi1EEESI_SI_EEESC_SE_Li256ELb0ELb1ELb1ELb0EEENS1_19SingleTileSchedulerILb0ELb1ELb1ELi128EEEEEEEEEvNT_6ParamsE --------------------------
	.section	.nv.info._ZN7cutlass13device_kernelIN5flash19enable_sm80_to_sm89INS1_16FlashAttnFwdSm80INS1_25CollectiveMainloopFwdSm80ILi8ELi1ELb1EN4cute5tupleIJNS5_1CILi128EEENS7_ILi64EEENS7_ILi256EEEEEELi256ENS_10bfloat16_tEfNS_4arch4Sm80ELb0ELb0ELb1ELb0ELb0ELb0ELb1ELb1EEENS1_21CollectiveEpilogueFwdINS6_IJS8_SA_S9_EEENS6_IJNS7_ILi1EEESI_SI_EEESC_SE_Li256ELb0ELb1ELb1ELb0EEENS1_19SingleTileSchedulerILb0ELb1ELb1ELi128EEEEEEEEEvNT_6ParamsE,"",@"SHT_CUDA_INFO"
	.sectionflags	@""
	.align	4


	//----- nvinfo : EIATTR_CUDA_API_VERSION
	.align		4
        /*0000*/ 	.byte	0x04, 0x37
        /*0002*/ 	.short	(.L_120 - .L_119)
.L_119:
        /*0004*/ 	.word	0x00000082


	//----- nvinfo : EIATTR_KPARAM_INFO
	.align		4
.L_120:
        /*0008*/ 	.byte	0x04, 0x17
        /*000a*/ 	.short	(.L_122 - .L_121)
.L_121:
        /*000c*/ 	.word	0x00000000
        /*0010*/ 	.short	0x0000
        /*0012*/ 	.short	0x0000
        /*0014*/ 	.byte	0x00, 0xf0, 0x61, 0x10


	//----- nvinfo : EIATTR_SPARSE_MMA_MASK
	.align		4
.L_122:
        /*0018*/ 	.byte	0x03, 0x50
        /*001a*/ 	.short	0x0000


	//----- nvinfo : EIATTR_MAXREG_COUNT
	.align		4
        /*001c*/ 	.byte	0x03, 0x1b
        /*001e*/ 	.short	0x00ff


	//----- nvinfo : EIATTR_MERCURY_ISA_VERSION
	.align		4
        /*0020*/ 	.byte	0x03, 0x5f
        /*0022*/ 	.short	0x0101


	//----- nvinfo : EIATTR_EXIT_INSTR_OFFSETS
	.align		4
        /*0024*/ 	.byte	0x04, 0x1c
        /*0026*/ 	.short	(.L_124 - .L_123)


	//   ....[0]....
.L_123:
        /*0028*/ 	.word	0x00000010


	//----- nvinfo : EIATTR_MAX_THREADS
	.align		4
.L_124:
        /*002c*/ 	.byte	0x04, 0x05
        /*002e*/ 	.short	(.L_126 - .L_125)
.L_125:
        /*0030*/ 	.word	0x00000100
        /*0034*/ 	.word	0x00000001
        /*0038*/ 	.word	0x00000001


	//----- nvinfo : EIATTR_CBANK_PARAM_SIZE
	.align		4
.L_126:
        /*003c*/ 	.byte	0x03, 0x19
        /*003e*/ 	.short	0x0418


	//----- nvinfo : EIATTR_PARAM_CBANK
	.align		4
        /*0040*/ 	.byte	0x04, 0x0a
        /*0042*/ 	.short	(.L_128 - .L_127)
	.align		4
.L_127:
        /*0044*/ 	.word	index@(.nv.constant0._ZN7cutlass13device_kernelIN5flash19enable_sm80_to_sm89INS1_16FlashAttnFwdSm80INS1_25CollectiveMainloopFwdSm80ILi8ELi1ELb1EN4cute5tupleIJNS5_1CILi128EEENS7_ILi64EEENS7_ILi256EEEEEELi256ENS_10bfloat16_tEfNS_4arch4Sm80ELb0ELb0ELb1ELb0ELb0ELb0ELb1ELb1EEENS1_21CollectiveEpilogueFwdINS6_IJS8_SA_S9_EEENS6_IJNS7_ILi1EEESI_SI_EEESC_SE_Li256ELb0ELb1ELb1ELb0EEENS1_19SingleTileSchedulerILb0ELb1ELb1ELi128EEEEEEEEEvNT_6ParamsE)
        /*0048*/ 	.short	0x0210
        /*004a*/ 	.short	0x0418


	//----- nvinfo : EIATTR_SW_WAR
	.align		4
.L_128:
        /*004c*/ 	.byte	0x04, 0x36
        /*004e*/ 	.short	(.L_130 - .L_129)
.L_129:
        /*0050*/ 	.word	0x00000008
.L_130:


//--------------------- .nv.info._ZN7cutlass13device_kernelIN5flash19enable_sm80_to_sm89INS1_16FlashAttnFwdSm80INS1_25CollectiveMainloopFwdSm80ILi8ELi1ELb1EN4cute5tupleIJNS5_1CILi128EEENS7_ILi48EEENS7_ILi256EEEEEELi256ENS_10bfloat16_tEfNS_4arch4Sm80ELb0ELb0ELb1ELb1ELb0ELb0ELb1ELb1EEENS1_21CollectiveEpilogueFwdINS6_IJS8_SA_S9_EEENS6_IJNS7_ILi1EEESI_SI_EEESC_SE_Li256ELb1ELb1ELb1ELb0EEENS1_36VarlenDynamicPersistentTileSchedulerILi128ELi48ELi256ELi256ELb1ELb1ELb0ELb0ELb1ELb1EEEEEEEEEvNT_6ParamsE --------------------------
	.section	.nv.info._ZN7cutlass13device_kernelIN5flash19enable_sm80_to_sm89INS1_16FlashAttnFwdSm80INS1_25CollectiveMainloopFwdSm80ILi8ELi1ELb1EN4cute5tupleIJNS5_1CILi128EEENS7_ILi48EEENS7_ILi256EEEEEELi256ENS_10bfloat16_tEfNS_4arch4Sm80ELb0ELb0ELb1ELb1ELb0ELb0ELb1ELb1EEENS1_21CollectiveEpilogueFwdINS6_IJS8_SA_S9_EEENS6_IJNS7_ILi1EEESI_SI_EEESC_SE_Li256ELb1ELb1ELb1ELb0EEENS1_36VarlenDynamicPersistentTileSchedulerILi128ELi48ELi256ELi256ELb1ELb1ELb0ELb0ELb1ELb1EEEEEEEEEvNT_6ParamsE,"",@"SHT_CUDA_INFO"
	.sectionflags	@""
	.align	4


	//----- nvinfo : EIATTR_CUDA_API_VERSION
	.align		4
        /*0000*/ 	.byte	0x04, 0x37
        /*0002*/ 	.short	(.L_132 - .L_131)
.L_131:
        /*0004*/ 	.word	0x00000082


	//----- nvinfo : EIATTR_KPARAM_INFO
	.align		4
.L_132:
        /*0008*/ 	.byte	0x04, 0x17
        /*000a*/ 	.short	(.L_134 - .L_133)
.L_133:
        /*000c*/ 	.word	0x00000000
        /*0010*/ 	.short	0x0000
        /*0012*/ 	.short	0x0000
        /*0014*/ 	.byte	0x00, 0xf0, 0xe1, 0x10


	//----- nvinfo : EIATTR_SPARSE_MMA_MASK
	.align		4
.L_134:
        /*0018*/ 	.byte	0x03, 0x50
        /*001a*/ 	.short	0x0000


	//----- nvinfo : EIATTR_MAXREG_COUNT
	.align		4
        /*001c*/ 	.byte	0x03, 0x1b
        /*001e*/ 	.short	0x00ff


	//----- nvinfo : EIATTR_MERCURY_ISA_VERSION
	.align		4
        /*0020*/ 	.byte	0x03, 0x5f
        /*0022*/ 	.short	0x0101


	//----- nvinfo : EIATTR_EXIT_INSTR_OFFSETS
	.align		4
        /*0024*/ 	.byte	0x04, 0x1c
        /*0026*/ 	.short	(.L_136 - .L_135)


	//   ....[0]....
.L_135:
        /*0028*/ 	.word	0x00000010


	//----- nvinfo : EIATTR_MAX_THREADS
	.align		4
.L_136:
        /*002c*/ 	.byte	0x04, 0x05
        /*002e*/ 	.short	(.L_138 - .L_137)
.L_137:
        /*0030*/ 	.word	0x00000100
        /*0034*/ 	.word	0x00000001
        /*0038*/ 	.word	0x00000001


	//----- nvinfo : EIATTR_CBANK_PARAM_SIZE
	.align		4
.L_138:
        /*003c*/ 	.byte	0x03, 0x19
        /*003e*/ 	.short	0x0438


	//----- nvinfo : EIATTR_PARAM_CBANK
	.align		4
        /*0040*/ 	.byte	0x04, 0x0a
        /*0042*/ 	.short	(.L_140 - .L_139)
	.align		4
.L_139:
        /*0044*/ 	.word	index@(.nv.constant0._ZN7cutlass13device_kernelIN5flash19enable_sm80_to_sm89INS1_16FlashAttnFwdSm80INS1_25CollectiveMainloopFwdSm80ILi8ELi1ELb1EN4cute5tupleIJNS5_1CILi128EEENS7_ILi48EEENS7_ILi256EEEEEELi256ENS_10bfloat16_tEfNS_4arch4Sm80ELb0ELb0ELb1ELb1ELb0ELb0ELb1ELb1EEENS1_21CollectiveEpilogueFwdINS6_IJS8_SA_S9_EEENS6_IJNS7_ILi1EEESI_SI_EEESC_SE_Li256ELb1ELb1ELb1ELb0EEENS1_36VarlenDynamicPersistentTileSchedulerILi128ELi48ELi256ELi256ELb1ELb1ELb0ELb0ELb1ELb1EEEEEEEEEvNT_6ParamsE)
        /*0048*/ 	.short	0x0210
        /*004a*/ 	.short	0x0438


	//----- nvinfo : EIATTR_SW_WAR
	.align		4
.L_140:
        /*004c*/ 	.byte	0x04, 0x36
        /*004e*/ 	.short	(.L_142 - .L_141)
.L_141:
        /*0050*/ 	.word	0x00000008
.L_142:


//--------------------- .nv.info._ZN7cutlass13device_kernelIN5flash19enable_sm80_to_sm89INS1_16FlashAttnFwdSm80INS1_25CollectiveMainloopFwdSm80ILi8ELi1ELb0EN4cute5tupleIJNS5_1CILi128EEENS7_ILi32EEENS7_ILi256EEEEEELi256ENS_10bfloat16_tEfNS_4arch4Sm80ELb0ELb0ELb1ELb1ELb0ELb1ELb1ELb1EEENS1_21CollectiveEpilogueFwdINS6_IJS8_SA_S9_EEENS6_IJNS7_ILi1EEESI_SI_EEESC_SE_Li256ELb1ELb1ELb1ELb0EEENS1_36VarlenDynamicPersistentTileSchedulerILi128ELi32ELi256ELi256ELb1ELb1ELb0ELb0ELb1ELb1EEEEEEEEEvNT_6ParamsE --------------------------
	.section	.nv.info._ZN7cutlass13device_kernelIN5flash19enable_sm80_to_sm89INS1_16FlashAttnFwdSm80INS1_25CollectiveMainloopFwdSm80ILi8ELi1ELb0EN4cute5tupleIJNS5_1CILi128EEENS7_ILi32EEENS7_ILi256EEEEEELi256ENS_10bfloat16_tEfNS_4arch4Sm80ELb0ELb0ELb1ELb1ELb0ELb1ELb1ELb1EEENS1_21CollectiveEpilogueFwdINS6_IJS8_SA_S9_EEENS6_IJNS7_ILi1EEESI_SI_EEESC_SE_Li256ELb1ELb1ELb1ELb0EEENS1_36VarlenDynamicPersistentTileSchedulerILi128ELi32ELi256ELi256ELb1ELb1ELb0ELb0ELb1ELb1EEEEEEEEEvNT_6ParamsE,"",@"SHT_CUDA_INFO"
	.sectionflags	@""
	.align	4


	//----- nvinfo : EIATTR_CUDA_API_VERSION
	.align		4
        /*0000*/ 	.byte	0x04, 0x37
        /*0002*/ 	.short	(.L_144 - .L_143)
.L_143:
        /*0004*/ 	.word	0x00000082


	//----- nvinfo : EIATTR_KPARAM_INFO
	.align		4
.L_144:
        /*0008*/ 	.byte	0x04, 0x17
        /*000a*/ 	.short	(.L_146 - .L_145)
.L_145:
        /*000c*/ 	.word	0x00000000
        /*0010*/ 	.short	0x0000
        /*0012*/ 	.short	0x0000
        /*0014*/ 	.byte	0x00, 0xf0, 0xe1, 0x10


	//----- nvinfo : EIATTR_SPARSE_MMA_MASK
	.align		4
.L_146:
        /*0018*/ 	.byte	0x03, 0x50
        /*001a*/ 	.short	0x0000


	//----- nvinfo : EIATTR_MAXREG_COUNT
	.align		4
        /*001c*/ 	.byte	0x03, 0x1b
        /*001e*/ 	.short	0x00ff


	//----- nvinfo : EIATTR_MERCURY_ISA_VERSION
	.align		4
        /*0020*/ 	.byte	0x03, 0x5f
        /*0022*/ 	.short	0x0101


	//----- nvinfo : EIATTR_EXIT_INSTR_OFFSETS
	.align		4
        /*0024*/ 	.byte	0x04, 0x1c
        /*0026*/ 	.short	(.L_148 - .L_147)


	//   ....[0]....
.L_147:
        /*0028*/ 	.word	0x00000010


	//----- nvinfo : EIATTR_MAX_THREADS
	.align		4
.L_148:
        /*002c*/ 	.byte	0x04, 0x05
        /*002e*/ 	.short	(.L_150 - .L_149)
.L_149:
        /*0030*/ 	.word	0x00000100
        /*0034*/ 	.word	0x00000001
        /*0038*/ 	.word	0x00000001


	//----- nvinfo : EIATTR_CBANK_PARAM_SIZE
	.align		4
.L_150:
        /*003c*/ 	.byte	0x03, 0x19
        /*003e*/ 	.short	0x0438


	//----- nvinfo : EIATTR_PARAM_CBANK
	.align		4
        /*0040*/ 	.byte	0x04, 0x0a
        /*0042*/ 	.short	(.L_152 - .L_151)
	.align		4
.L_151:
        /*0044*/ 	.word	index@(.nv.constant0._ZN7cutlass13device_kernelIN5flash19enable_sm80_to_sm89INS1_16FlashAttnFwdSm80INS1_25CollectiveMainloopFwdSm80ILi8ELi1ELb0EN4cute5tupleIJNS5_1CILi128EEENS7_ILi32EEENS7_ILi256EEEEEELi256ENS_10bfloat16_tEfNS_4arch4Sm80ELb0ELb0ELb1ELb1ELb0ELb1ELb1ELb1EEENS1_21CollectiveEpilogueFwdINS6_IJS8_SA_S9_EEENS6_IJNS7_ILi1EEESI_SI_EEESC_SE_Li256ELb1ELb1ELb1ELb0EEENS1_36VarlenDynamicPersistentTileSchedulerILi128ELi32ELi256ELi256ELb1ELb1ELb0ELb0ELb1ELb1EEEEEEEEEvNT_6ParamsE)
        /*0048*/ 	.short	0x0210
        /*004a*/ 	.short	0x0438


	//----- nvinfo : EIATTR_SW_WAR
	.align		4
.L_152:
        /*004c*/ 	.byte	0x04, 0x36
        /*004e*/ 	.short	(.L_154 - .L_153)
.L_153:
        /*0050*/ 	.word	0x00000008
.L_154:


//--------------------- .nv.info._ZN7cutlass13device_kernelIN5flash19enable_sm80_to_sm89INS1_16FlashAttnFwdSm80INS1_25CollectiveMainloopFwdSm80ILi8ELi1ELb1EN4cute5tupleIJNS5_1CILi128EEENS7_ILi48EEENS7_ILi256EEEEEELi256ENS_10bfloat16_tEfNS_4arch4Sm80ELb0ELb1ELb1ELb0ELb0ELb0ELb1ELb1EEENS1_21CollectiveEpilogueFwdINS6_IJS8_SA_S9_EEENS6_IJNS7_ILi1EEESI_SI_EEESC_SE_Li256ELb0ELb1ELb1ELb0EEENS1_19SingleTileSchedulerILb0ELb1ELb1ELi128EEEEEEEEEvNT_6ParamsE --------------------------
	.section	.nv.info._ZN7cutlass13device_kernelIN5flash19enable_sm80_to_sm89INS1_16FlashAttnFwdSm80INS1_25CollectiveMainloopFwdSm80ILi8ELi1ELb1EN4cute5tupleIJNS5_1CILi128EEENS7_ILi48EEENS7_ILi256EEEEEELi256ENS_10bfloat16_tEfNS_4arch4Sm80ELb0ELb1ELb1ELb0ELb0ELb0ELb1ELb1EEENS1_21CollectiveEpilogueFwdINS6_IJS8_SA_S9_EEENS6_IJNS7_ILi1EEESI_SI_EEESC_SE_Li256ELb0ELb1ELb1ELb0EEENS1_19SingleTileSchedulerILb0ELb1ELb1ELi128EEEEEEEEEvNT_6ParamsE,"",@"SHT_CUDA_INFO"
	.sectionflags	@""
	.align	4


	//----- nvinfo : EIATTR_CUDA_API_VERSION
	.align		4
        /*0000*/ 	.byte	0x04, 0x37
        /*0002*/ 	.short	(.L_156 - .L_155)
.L_155:
        /*0004*/ 	.word	0x00000082


	//----- nvinfo : EIATTR_KPARAM_INFO
	.align		4
.L_156:
        /*0008*/ 	.byte	0x04, 0x17
        /*000a*/ 	.short	(.L_158 - .L_157)
.L_157:
        /*000c*/ 	.word	0x00000000
        /*0010*/ 	.short	0x0000
        /*0012*/ 	.short	0x0000
        /*0014*/ 	.byte	0x00, 0xf0, 0x61, 0x10


	//----- nvinfo : EIATTR_SPARSE_MMA_MASK
	.align		4
.L_158:
        /*0018*/ 	.byte	0x03, 0x50
        /*001a*/ 	.short	0x0000


	//----- nvinfo : EIATTR_MAXREG_COUNT
	.align		4
        /*001c*/ 	.byte	0x03, 0x1b
        /*001e*/ 	.short	0x00ff


	//----- nvinfo : EIATTR_MERCURY_ISA_VERSION
	.align		4
        /*0020*/ 	.byte	0x03, 0x5f
        /*0022*/ 	.short	0x0101


	//----- nvinfo : EIATTR_EXIT_INSTR_OFFSETS
	.align		4
        /*0024*/ 	.byte	0x04, 0x1c
        /*0026*/ 	.short	(.L_160 - .L_159)


	//   ....[0]....
.L_159:
        /*0028*/ 	.word	0x00000010


	//----- nvinfo : EIATTR_MAX_THREADS
	.align		4
.L_160:
        /*002c*/ 	.byte	0x04, 0x05
        /*002e*/ 	.short	(.L_162 - .L_161)
.L_161:
        /*0030*/ 	.word	0x00000100
        /*0034*/ 	.word	0x00000001
        /*0038*/ 	.word	0x00000001


	//----- nvinfo : EIATTR_CBANK_PARAM_SIZE
	.align		4
.L_162:
        /*003c*/ 	.byte	0x03, 0x19
        /*003e*/ 	.short	0x0418


	//----- nvinfo : EIATTR_PARAM_CBANK
	.align		4
        /*0040*/ 	.byte	0x04, 0x0a
        /*0042*/ 	.short	(.L_164 - .L_163)
	.align		4
.L_163:
        /*0044*/ 	.word	index@(.nv.constant0._ZN7cutlass13device_kernelIN5flash19enable_sm80_to_sm89INS1_16FlashAttnFwdSm80INS1_25CollectiveMainloopFwdSm80ILi8ELi1ELb1EN4cute5tupleIJNS5_1CILi128EEENS7_ILi48EEENS7_ILi256EEEEEELi256ENS_10bfloat16_tEfNS_4arch4Sm80ELb0ELb1ELb1ELb0ELb0ELb0ELb1ELb1EEENS1_21CollectiveEpilogueFwdINS6_IJS8_SA_S9_EEENS6_IJNS7_ILi1EEESI_SI_EEESC_SE_Li256ELb0ELb1ELb1ELb0EEENS1_19SingleTileSchedulerILb0ELb1ELb1ELi128EEEEEEEEEvNT_6ParamsE)
        /*0048*/ 	.short	0x0210
        /*004a*/ 	.short	0x0418


	//----- nvinfo : EIATTR_SW_WAR
	.align		4
.L_164:
        /*004c*/ 	.byte	0x04, 0x36
        /*004e*/ 	.short	(.L_166 - .L_165)
.L_165:
        /*0050*/ 	.word	0x00000008
.L_166:


//--------------------- .nv.info._ZN7cutlass13device_kernelIN5flash19enable_sm80_to_sm89INS1_16FlashAttnFwdSm80INS1_25CollectiveMainloopFwdSm80ILi8ELi1ELb1EN4cute5tupleIJNS5_1CILi128EEENS7_ILi48EEENS7_ILi256EEEEEELi256ENS_10bfloat16_tEfNS_4arch4Sm80ELb0ELb1ELb1ELb1ELb0ELb0ELb1ELb1EEENS1_21CollectiveEpilogueFwdINS6_IJS8_SA_S9_EEENS6_IJNS7_ILi1EEESI_SI_EEESC_SE_Li256ELb1ELb1ELb1ELb0EEENS1_36VarlenDynamicPersistentTileSchedulerILi128ELi48ELi256ELi256ELb1ELb1ELb0ELb1ELb0ELb1EEEEEEEEEvNT_6ParamsE --------------------------
	.section	.nv.info._ZN7cutlass13device_kernelIN5flash19enable_sm80_to_sm89INS1_16FlashAttnFwdSm80INS1_25CollectiveMainloopFwdSm80ILi8ELi1ELb1EN4cute5tupleIJNS5_1CILi128EEENS7_ILi48EEENS7_ILi256EEEEEELi256ENS_10bfloat16_tEfNS_4arch4Sm80ELb0ELb1ELb1ELb1ELb0ELb0ELb1ELb1EEENS1_21CollectiveEpilogueFwdINS6_IJS8_SA_S9_EEENS6_IJNS7_ILi1EEESI_SI_EEESC_SE_Li256ELb1ELb1ELb1ELb0EEENS1_36VarlenDynamicPersistentTileSchedulerILi128ELi48ELi256ELi256ELb1ELb1ELb0ELb1ELb0ELb1EEEEEEEEEvNT_6ParamsE,"",@"SHT_CUDA_INFO"
	.sectionflags	@""
	.align	4


	//----- nvinfo : EIATTR_CUDA_API_VERSION
	.align		4
        /*0000*/ 	.byte	0x04, 0x37
        /*0002*/ 	.short	(.L_168 - .L_167)
.L_167:
        /*0004*/ 	.word	0x00000082


	//----- nvinfo : EIATTR_KPARAM_INFO
	.align		4
.L_168:
        /*0008*/ 	.byte	0x04, 0x17
        /*000a*/ 	.short	(.L_170 - .L_169)
.L_169:
        /*000c*/ 	.word	0x00000000
        /*0010*/ 	.short	0x0000
        /*0012*/ 	.short	0x0000
        /*0014*/ 	.byte	0x00, 0xf0, 0xe1, 0x10


	//----- nvinfo : EIATTR_SPARSE_MMA_MASK
	.align		4
.L_170:
        /*0018*/ 	.byte	0x03, 0x50
        /*001a*/ 	.short	0x0000


	//----- nvinfo : EIATTR_MAXREG_COUNT
	.align		4
        /*001c*/ 	.byte	0x03, 0x1b
        /*001e*/ 	.short	0x00ff


	//----- nvinfo : EIATTR_MERCURY_ISA_VERSION
	.align		4
        /*0020*/ 	.byte	0x03, 0x5f
        /*0022*/ 	.short	0x0101


	//----- nvinfo : EIATTR_EXIT_INSTR_OFFSETS
	.align		4
        /*0024*/ 	.byte	0x04, 0x1c
        /*0026*/ 	.short	(.L_172 - .L_171)


	//   ....[0]....
.L_171:
        /*0028*/ 	.word	0x00000010


	//----- nvinfo : EIATTR_MAX_THREADS
	.align		4
.L_172:
        /*002c*/ 	.byte	0x04, 0x05
        /*002e*/ 	.short	(.L_174 - .L_173)
.L_173:
        /*0030*/ 	.word	0x00000100
        /*0034*/ 	.word	0x00000001
        /*0038*/ 	.word	0x00000001


	//----- nvinfo : EIATTR_CBANK_PARAM_SIZE
	.align		4
.L_174:
        /*003c*/ 	.byte	0x03, 0x19
        /*003e*/ 	.short	0x0438


	//----- nvinfo : EIATTR_PARAM_CBANK
	.align		4
        /*0040*/ 	.byte	0x04, 0x0a
        /*0042*/ 	.short	(.L_176 - .L_175)
	.align		4
.L_175:
        /*0044*/ 	.word	index@(.nv.constant0._ZN7cutlass13device_kernelIN5flash19enable_sm80_to_sm89INS1_16FlashAttnFwdSm80INS1_25CollectiveMainloopFwdSm80ILi8ELi1ELb1EN4cute5tupleIJNS5_1CILi128EEENS7_ILi48EEENS7_ILi256EEEEEELi256ENS_10bfloat16_tEfNS_4arch4Sm80ELb0ELb1ELb1ELb1ELb0ELb0ELb1ELb1EEENS1_21CollectiveEpilogueFwdINS6_IJS8_SA_S9_EEENS6_IJNS7_ILi1EEESI_SI_EEESC_SE_Li256ELb1ELb1ELb1ELb0EEENS1_36VarlenDynamicPersistentTileSchedulerILi128ELi48ELi256ELi256ELb1ELb1ELb0ELb1ELb0ELb1EEEEEEEEEvNT_6ParamsE)
        /*0048*/ 	.short	0x0210
        /*004a*/ 	.short	0x0438


	//----- nvinfo : EIATTR_SW_WAR
	.align		4
.L_176:
        /*004c*/ 	.byte	0x04, 0x36
        /*004e*/ 	.short	(.L_178 - .L_177)
.L_177:
        /*0050*/ 	.word	0x00000008
.L_178:


//--------------------- .nv.info._ZN7cutlass13device_kernelIN5flash19enable_sm80_to_sm89INS1_16FlashAttnFwdSm80INS1_25CollectiveMainloopFwdSm80ILi8ELi1ELb0EN4cute5tupleIJNS5_1CILi128EEENS7_ILi32EEENS7_ILi256EEEEEELi256ENS_10bfloat16_tEfNS_4arch4Sm80ELb0ELb1ELb1ELb1ELb0ELb1ELb1ELb1EEENS1_21CollectiveEpilogueFwdINS6_IJS8_SA_S9_EEENS6_IJNS7_ILi1EEESI_SI_EEESC_SE_Li256ELb1ELb1ELb1ELb0EEENS1_36VarlenDynamicPersistentTileSchedulerILi128ELi32ELi256ELi256ELb1ELb1ELb0ELb1ELb0ELb1EEEEEEEEEvNT_6ParamsE --------------------------
	.section	.nv.info._ZN7cutlass13device_kernelIN5flash19enable_sm80_to_sm89INS1_16FlashAttnFwdSm80INS1_25CollectiveMainloopFwdSm80ILi8ELi1ELb0EN4cute5tupleIJNS5_1CILi128EEENS7_ILi32EEENS7_ILi256EEEEEELi256ENS_10bfloat16_tEfNS_4arch4Sm80ELb0ELb1ELb1ELb1ELb0ELb1ELb1ELb1EEENS1_21CollectiveEpilogueFwdINS6_IJS8_SA_S9_EEENS6_IJNS7_ILi1EEESI_SI_EEESC_SE_Li256ELb1ELb1ELb1ELb0EEENS1_36VarlenDynamicPersistentTileSchedulerILi128ELi32ELi256ELi256ELb1ELb1ELb0ELb1ELb0ELb1EEEEEEEEEvNT_6ParamsE,"",@"SHT_CUDA_INFO"
	.sectionflags	@""
	.align	4


	//----- nvinfo : EIATTR_CUDA_API_VERSION
	.align		4
        /*0000*/ 	.byte	0x04, 0x37
        /*0002*/ 	.short	(.L_180 - .L_179)
.L_179:
        /*0004*/ 	.word	0x00000082


	//----- nvinfo : EIATTR_KPARAM_INFO
	.align		4
.L_180:
        /*0008*/ 	.byte	0x04, 0x17
        /*000a*/ 	.short	(.L_182 - .L_181)
.L_181:
        /*000c*/ 	.word	0x00000000
        /*0010*/ 	.short	0x0000
        /*0012*/ 	.short	0x0000
        /*0014*/ 	.byte	0x00, 0xf0, 0xe1, 0x10


	//----- nvinfo : EIATTR_SPARSE_MMA_MASK
	.align		4
.L_182:
        /*0018*/ 	.byte	0x03, 0x50
        /*001a*/ 	.short	0x0000


	//----- nvinfo : EIATTR_MAXREG_COUNT
	.align		4
        /*001c*/ 	.byte	0x03, 0x1b
        /*001e*/ 	.short	0x00ff


	//----- nvinfo : EIATTR_MERCURY_ISA_VERSION
	.align		4
        /*0020*/ 	.byte	0x03, 0x5f
        /*0022*/ 	.short	0x0101


	//----- nvinfo : EIATTR_EXIT_INSTR_OFFSETS
	.align		4
        /*0024*/ 	.byte	0x04, 0x1c
        /*0026*/ 	.short	(.L_184 - .L_183)


	//   ....[0]....
.L_183:
        /*0028*/ 	.word	0x00000010


	//----- nvinfo : EIATTR_MAX_THREADS
	.align		4
.L_184:
        /*002c*/ 	.byte	0x04, 0x05
        /*002e*/ 	.short	(.L_186 - .L_185)
.L_185:
        /*0030*/ 	.word	0x00000100
        /*0034*/ 	.word	0x00000001
        /*0038*/ 	.word	0x00000001


	//----- nvinfo : EIATTR_CBANK_PARAM_SIZE
	.align		4
.L_186:
        /*003c*/ 	.byte	0x03, 0x19
        /*003e*/ 	.short	0x0438


	//----- nvinfo : EIATTR_PARAM_CBANK
	.align		4
        /*0040*/ 	.byte	0x04, 0x0a
        /*0042*/ 	.short	(.L_188 - .L_187)
	.align		4
.L_187:
        /*0044*/ 	.word	index@(.nv.constant0._ZN7cutlass13device_kernelIN5flash19enable_sm80_to_sm89INS1_16FlashAttnFwdSm80INS1_25CollectiveMainloopFwdSm80ILi8ELi1ELb0EN4cute5tupleIJNS5_1CILi128EEENS7_ILi32EEENS7_ILi256EEEEEELi256ENS_10bfloat16_tEfNS_4arch4Sm80ELb0ELb1ELb1ELb1ELb0ELb1ELb1ELb1EEENS1_21CollectiveEpilogueFwdINS6_IJS8_SA_S9_EEENS6_IJNS7_ILi1EEESI_SI_EEESC_SE_Li256ELb1ELb1ELb1ELb0EEENS1_36VarlenDynamicPersistentTileSchedulerILi128ELi32ELi256ELi256ELb1ELb1ELb0ELb1ELb0ELb1EEEEEEEEEvNT_6ParamsE)
        /*0048*/ 	.short	0x0210
        /*004a*/ 	.short	0x0438


	//----- nvinfo : EIATTR_SW_WAR
	.align		4
.L_188:
        /*004c*/ 	.byte	0x04, 0x36
        /*004e*/ 	.short	(.L_190 - .L_189)
.L_189:
        /*0050*/ 	.word	0x00000008
.L_190:


//--------------------- .nv.info._ZN7cutlass13device_kernelIN5flash19enable_sm80_to_sm89INS1_16FlashAttnFwdSm80INS1_25CollectiveMainloopFwdSm80ILi8ELi1ELb1EN4cute5tupleIJNS5_1CILi128EEENS7_ILi64EEENS7_ILi256EEEEEELi256ENS_10bfloat16_tEfNS_4arch4Sm80ELb1ELb0ELb1ELb0ELb0ELb0ELb1ELb1EEENS1_21CollectiveEpilogueFwdINS6_IJS8_SA_S9_EEENS6_IJNS7_ILi1EEESI_SI_EEESC_SE_Li256ELb0ELb1ELb1ELb0EEENS1_30DynamicPersistentTileSchedulerILi256ELi256ELb1ELb1ELb0EEEEEEEEEvNT_6ParamsE --------------------------
	.section	.nv.info._ZN7cutlass13device_kernelIN5flash19enable_sm80_to_sm89INS1_16FlashAttnFwdSm80INS1_25CollectiveMainloopFwdSm80ILi8ELi1ELb1EN4cute5tupleIJNS5_1CILi128EEENS7_ILi64EEENS7_ILi256EEEEEELi256ENS_10bfloat16_tEfNS_4arch4Sm80ELb1ELb0ELb1ELb0ELb0ELb0ELb1ELb1EEENS1_21CollectiveEpilogueFwdINS6_IJS8_SA_S9_EEENS6_IJNS7_ILi1EEESI_SI_EEESC_SE_Li256ELb0ELb1ELb1ELb0EEENS1_30DynamicPersistentTileSchedulerILi256ELi256ELb1ELb1ELb0EEEEEEEEEvNT_6ParamsE,"",@"SHT_CUDA_INFO"
	.sectionflags	@""
	.align	4


	//----- nvinfo : EIATTR_CUDA_API_VERSION
	.align		4
        /*0000*/ 	.byte	0x04, 0x37
        /*0002*/ 	.short	(.L_192 - .L_191)
.L_191:
        /*0004*/ 	.word	0x00000082


	//----- nvinfo : EIATTR_KPARAM_INFO
	.align		4
.L_192:
        /*0008*/ 	.byte	0x04, 0x17
        /*000a*/ 	.short	(.L_194 - .L_193)
.L_193:
        /*000c*/ 	.word	0x00000000
        /*0010*/ 	.short	0x0000
        /*0012*/ 	.short	0x0000
        /*0014*/ 	.byte	0x00, 0xf0, 0xa1, 0x10


	//----- nvinfo : EIATTR_SPARSE_MMA_MASK
	.align		4
.L_194:
        /*0018*/ 	.byte	0x03, 0x50
        /*001a*/ 	.short	0x0000


	//----- nvinfo : EIATTR_MAXREG_COUNT
	.align		4
        /*001c*/ 	.byte	0x03, 0x1b
        /*001e*/ 	.short	0x00ff


	//----- nvinfo : EIATTR_MERCURY_ISA_VERSION
	.align		4
        /*0020*/ 	.byte	0x03, 0x5f
        /*0022*/ 	.short	0x0101


	//----- nvinfo : EIATTR_EXIT_INSTR_OFFSETS
	.align		4
        /*0024*/ 	.byte	0x04, 0x1c
        /*0026*/ 	.short	(.L_196 - .L_195)


	//   ....[0]....
.L_195:
        /*0028*/ 	.word	0x00000010


	//----- nvinfo : EIATTR_MAX_THREADS
	.align		4
.L_196:
        /*002c*/ 	.byte	0x04, 0x05
        /*002e*/ 	.short	(.L_198 - .L_197)
.L_197:
        /*0030*/ 	.word	0x00000100
        /*0034*/ 	.word	0x00000001
        /*0038*/ 	.word	0x00000001


	//----- nvinfo : EIATTR_CBANK_PARAM_SIZE
	.align		4
.L_198:
        /*003c*/ 	.byte	0x03, 0x19
        /*003e*/ 	.short	0x0428


	//----- nvinfo : EIATTR_PARAM_CBANK
	.align		4
        /*0040*/ 	.byte	0x04, 0x0a
        /*0042*/ 	.short	(.L_200 - .L_199)
	.align		4
.L_199:
        /*0044*/ 	.word	index@(.nv.constant0._ZN7cutlass13device_kernelIN5flash19enable_sm80_to_sm89INS1_16FlashAttnFwdSm80INS1_25CollectiveMainloopFwdSm80ILi8ELi1ELb1EN4cute5tupleIJNS5_1CILi128EEENS7_ILi64EEENS7_ILi256EEEEEELi256ENS_10bfloat16_tEfNS_4arch4Sm80ELb1ELb0ELb1ELb0ELb0ELb0ELb1ELb1EEENS1_21CollectiveEpilogueFwdINS6_IJS8_SA_S9_EEENS6_IJNS7_ILi1EEESI_SI_EEESC_SE_Li256ELb0ELb1ELb1ELb0EEENS1_30DynamicPersistentTileSchedulerILi256ELi256ELb1ELb1ELb0EEEEEEEEEvNT_6ParamsE)
        /*0048*/ 	.short	0x0210
        /*004a*/ 	.short	0x0428


	//----- nvinfo : EIATTR_SW_WAR
	.align		4
.L_200:
        /*004c*/ 	.byte	0x04, 0x36
        /*004e*/ 	.short	(.L_202 - .L_201)
.L_201:
        /*0050*/ 	.word	0x00000008
.L_202:


//--------------------- .nv.info._ZN7cutlass13device_kernelIN5flash19enable_sm80_to_sm89INS1_16FlashAttnFwdSm80INS1_25CollectiveMainloopFwdSm80ILi8ELi1ELb1EN4cute5tupleIJNS5_1CILi128EEENS7_ILi48EEENS7_ILi256EEEEEELi256ENS_10bfloat16_tEfNS_4arch4Sm80ELb1ELb0ELb1ELb1ELb0ELb0ELb1ELb1EEENS1_21CollectiveEpilogueFwdINS6_IJS8_SA_S9_EEENS6_IJNS7_ILi1EEESI_SI_EEESC_SE_Li256ELb1ELb1ELb1ELb0EEENS1_36VarlenDynamicPersistentTileSchedulerILi128ELi48ELi256ELi256ELb1ELb1ELb0ELb1ELb1ELb1EEEEEEEEEvNT_6ParamsE --------------------------
	.section	.nv.info._ZN7cutlass13device_kernelIN5flash19enable_sm80_to_sm89INS1_16FlashAttnFwdSm80INS1_25CollectiveMainloopFwdSm80ILi8ELi1ELb1EN4cute5tupleIJNS5_1CILi128EEENS7_ILi48EEENS7_ILi256EEEEEELi256ENS_10bfloat16_tEfNS_4arch4Sm80ELb1ELb0ELb1ELb1ELb0ELb0ELb1ELb1EEENS1_21CollectiveEpilogueFwdINS6_IJS8_SA_S9_EEENS6_IJNS7_ILi1EEESI_SI_EEESC_SE_Li256ELb1ELb1ELb1ELb0EEENS1_36VarlenDynamicPersistentTileSchedulerILi128ELi48ELi256ELi256ELb1ELb1ELb0ELb1ELb1ELb1EEEEEEEEEvNT_6ParamsE,"",@"SHT_CUDA_INFO"
	.sectionflags	@""
	.align	4


	//----- nvinfo : EIATTR_CUDA_API_VERSION
	.align		4
        /*0000*/ 	.byte	0x04, 0x37
        /*0002*/ 	.short	(.L_204 - .L_203)
.L_203:
        /*0004*/ 	.word	0x00000082


	//----- nvinfo : EIATTR_KPARAM_INFO
	.align		4
.L_204:
        /*0008*/ 	.byte	0x04, 0x17
        /*000a*/ 	.short	(.L_206 - .L_205)
.L_205:
        /*000c*/ 	.word	0x00000000
        /*0010*/ 	.short	0x0000
        /*0012*/ 	.short	0x0000
        /*0014*/ 	.byte	0x00, 0xf0, 0xe1, 0x10


	//----- nvinfo : EIATTR_SPARSE_MMA_MASK
	.align		4
.L_206:
        /*0018*/ 	.byte	0x03, 0x50
        /*001a*/ 	.short	0x0000


	//----- nvinfo : EIATTR_MAXREG_COUNT
	.align		4
        /*001c*/ 	.byte	0x03, 0x1b
        /*001e*/ 	.short	0x00ff


	//----- nvinfo : EIATTR_MERCURY_ISA_VERSION
	.align		4
        /*0020*/ 	.byte	0x03, 0x5f
        /*0022*/ 	.short	0x0101


	//----- nvinfo : EIATTR_EXIT_INSTR_OFFSETS
	.align		4
        /*0024*/ 	.byte	0x04, 0x1c
        /*0026*/ 	.short	(.L_208 - .L_207)


	//   ....[0]....
.L_207:
        /*0028*/ 	.word	0x00000010


	//----- nvinfo : EIATTR_MAX_THREADS
	.align		4
.L_208:
        /*002c*/ 	.byte	0x04, 0x05
        /*002e*/ 	.short	(.L_210 - .L_209)
.L_209:
        /*0030*/ 	.word	0x00000100
        /*0034*/ 	.word	0x00000001
        /*0038*/ 	.word	0x00000001


	//----- nvinfo : EIATTR_CBANK_PARAM_SIZE
	.align		4
.L_210:
        /*003c*/ 	.byte	0x03, 0x19
        /*003e*/ 	.short	0x0438


	//----- nvinfo : EIATTR_PARAM_CBANK
	.align		4
        /*0040*/ 	.byte	0x04, 0x0a
        /*0042*/ 	.short	(.L_212 - .L_211)
	.align		4
.L_211:
        /*0044*/ 	.word	index@(.nv.constant0._ZN7cutlass13device_kernelIN5flash19enable_sm80_to_sm89INS1_16FlashAttnFwdSm80INS1_25CollectiveMainloopFwdSm80ILi8ELi1ELb1EN4cute5tupleIJNS5_1CILi128EEENS7_ILi48EEENS7_ILi256EEEEEELi256ENS_10bfloat16_tEfNS_4arch4Sm80ELb1ELb0ELb1ELb1ELb0ELb0ELb1ELb1EEENS1_21CollectiveEpilogueFwdINS6_IJS8_SA_S9_EEENS6_IJNS7_ILi1EEESI_SI_EEESC_SE_Li256ELb1ELb1ELb1ELb0EEENS1_36VarlenDynamicPersistentTileSchedulerILi128ELi48ELi256ELi256ELb1ELb1ELb0ELb1ELb1ELb1EEEEEEEEEvNT_6ParamsE)
        /*0048*/ 	.short	0x0210
        /*004a*/ 	.short	0x0438


	//----- nvinfo : EIATTR_SW_WAR
	.align		4
.L_212:
        /*004c*/ 	.byte	0x04, 0x36
        /*004e*/ 	.short	(.L_214 - .L_213)
.L_213:
        /*0050*/ 	.word	0x00000008
.L_214:


//--------------------- .nv.info._ZN7cutlass13device_kernelIN5flash19enable_sm80_to_sm89INS1_16FlashAttnFwdSm80INS1_25CollectiveMainloopFwdSm80ILi8ELi1ELb0EN4cute5tupleIJNS5_1CILi128EEENS7_ILi32EEENS7_ILi256EEEEEELi256ENS_10bfloat16_tEfNS_4arch4Sm80ELb1ELb0ELb1ELb1ELb0ELb1ELb1ELb1EEENS1_21CollectiveEpilogueFwdINS6_IJS8_SA_S9_EEENS6_IJNS7_ILi1EEESI_SI_EEESC_SE_Li256ELb1ELb1ELb1ELb0EEENS1_36VarlenDynamicPersistentTileSchedulerILi128ELi32ELi256ELi256ELb1ELb1ELb0ELb1ELb1ELb1EEEEEEEEEvNT_6ParamsE --------------------------
	.section	.nv.info._ZN7cutlass13device_kernelIN5flash19enable_sm80_to_sm89INS1_16FlashAttnFwdSm80INS1_25CollectiveMainloopFwdSm80ILi8ELi1ELb0EN4cute5tupleIJNS5_1CILi128EEENS7_ILi32EEENS7_ILi256EEEEEELi256ENS_10bfloat16_tEfNS_4arch4Sm80ELb1ELb0ELb1ELb1ELb0ELb1ELb1ELb1EEENS1_21CollectiveEpilogueFwdINS6_IJS8_SA_S9_EEENS6_IJNS7_ILi1EEESI_SI_EEESC_SE_Li256ELb1ELb1ELb1ELb0EEENS1_36VarlenDynamicPersistentTileSchedulerILi128ELi32ELi256ELi256ELb1ELb1ELb0ELb1ELb1ELb1EEEEEEEEEvNT_6ParamsE,"",@"SHT_CUDA_INFO"
	.sectionflags	@""
	.align	4


	//----- nvinfo : EIATTR_CUDA_API_VERSION
	.align		4
        /*0000*/ 	.byte	0x04, 0x37
        /*0002*/ 	.short	(.L_216 - .L_215)
.L_215:
        /*0004*/ 	.word	0x00000082


	//----- nvinfo : EIATTR_KPARAM_INFO
	.align		4
.L_216:
        /*0008*/ 	.byte	0x04, 0x17
        /*000a*/ 	.short	(.L_218 - .L_217)
.L_217:
        /*000c*/ 	.word	0x00000000
        /*0010*/ 	.short	0x0000
        /*0012*/ 	.short	0x0000
        /*0014*/ 	.byte	0x00, 0xf0, 0xe1, 0x10


	//----- nvinfo : EIATTR_SPARSE_MMA_MASK
	.align		4
.L_218:
        /*0018*/ 	.byte	0x03, 0x50
        /*001a*/ 	.short	0x0000


	//----- nvinfo : EIATTR_MAXREG_COUNT
	.align		4
        /*001c*/ 	.byte	0x03, 0x1b
        /*001e*/ 	.short	0x00ff


	//----- nvinfo : EIATTR_MERCURY_ISA_VERSION
	.align		4
        /*0020*/ 	.byte	0x03, 0x5f
        /*0022*/ 	.short	0x0101


	//----- nvinfo : EIATTR_EXIT_INSTR_OFFSETS
	.align		4
        /*0024*/ 	.byte	0x04, 0x1c
        /*0026*/ 	.short	(.L_220 - .L_219)


	//   ....[0]....
.L_219:
        /*0028*/ 	.word	0x00000010


	//----- nvinfo : EIATTR_MAX_THREADS
	.align		4
.L_220:
        /*002c*/ 	.byte	0x04, 0x05
        /*002e*/ 	.short	(.L_222 - .L_221)
.L_221:
        /*0030*/ 	.word	0x00000100
        /*0034*/ 	.word	0x00000001
        /*0038*/ 	.word	0x00000001


	//----- nvinfo : EIATTR_CBANK_PARAM_SIZE
	.align		4
.L_222:
        /*003c*/ 	.byte	0x03, 0x19
        /*003e*/ 	.short	0x0438


	//----- nvinfo : EIATTR_PARAM_CBANK
	.align		4
        /*0040*/ 	.byte	0x04, 0x0a
        /*0042*/ 	.short	(.L_224 - .L_223)
	.align		4
.L_223:
        /*0044*/ 	.word	index@(.nv.constant0._ZN7cutlass13device_kernelIN5flash19enable_sm80_to_sm89INS1_16FlashAttnFwdSm80INS1_25CollectiveMainloopFwdSm80ILi8ELi1ELb0EN4cute5tupleIJNS5_1CILi128EEENS7_ILi32EEENS7_ILi256EEEEEELi256ENS_10bfloat16_tEfNS_4arch4Sm80ELb1ELb0ELb1ELb1ELb0ELb1ELb1ELb1EEENS1_21CollectiveEpilogueFwdINS6_IJS8_SA_S9_EEENS6_IJNS7_ILi1EEESI_SI_EEESC_SE_Li256ELb1ELb1ELb1ELb0EEENS1_36VarlenDynamicPersistentTileSchedulerILi128ELi32ELi256ELi256ELb1ELb1ELb0ELb1ELb1ELb1EEEEEEEEEvNT_6ParamsE)
        /*0048*/ 	.short	0x0210
        /*004a*/ 	.short	0x0438


	//----- nvinfo : EIATTR_SW_WAR
	.align		4
.L_224:
        /*004c*/ 	.byte	0x04, 0x36
        /*004e*/ 	.short	(.L_226 - .L_225)
.L_225:
        /*0050*/ 	.word	0x00000008
.L_226:


//--------------------- .nv.info._ZN7cutlass13device_kernelIN5flash19enable_sm80_to_sm89INS1_16FlashAttnFwdSm80INS1_25CollectiveMainloopFwdSm80ILi8ELi1ELb0EN4cute5tupleIJNS5_1CILi128EEENS7_ILi96EEENS7_ILi256EEEEEELi256ENS_10bfloat16_tEfNS_4arch4Sm80ELb0ELb0ELb1ELb0ELb0ELb0ELb1ELb1EEENS1_21CollectiveEpilogueFwdINS6_IJS8_SA_S9_EEENS6_IJNS7_ILi1EEESI_SI_EEESC_SE_Li256ELb0ELb1ELb1ELb0EEENS1_19SingleTileSchedulerILb0ELb1ELb1ELi128EEEEEEEEEvNT_6ParamsE --------------------------
	.section	.nv.info._ZN7cutlass13device_kernelIN5flash19enable_sm80_to_sm89INS1_16FlashAttnFwdSm80INS1_25CollectiveMainloopFwdSm80ILi8ELi1ELb0EN4cute5tupleIJNS5_1CILi128EEENS7_ILi96EEENS7_ILi256EEEEEELi256ENS_10bfloat16_tEfNS_4arch4Sm80ELb0ELb0ELb1ELb0ELb0ELb0ELb1ELb1EEENS1_21CollectiveEpilogueFwdINS6_IJS8_SA_S9_EEENS6_IJNS7_ILi1EEESI_SI_EEESC_SE_Li256ELb0ELb1ELb1ELb0EEENS1_19SingleTileSchedulerILb0ELb1ELb1ELi128EEEEEEEEEvNT_6ParamsE,"",@"SHT_CUDA_INFO"
	.sectionflags	@""
	.align	4


	//----- nvinfo : EIATTR_CUDA_API_VERSION
	.align		4
        /*0000*/ 	.byte	0x04, 0x37
        /*0002*/ 	.short	(.L_228 - .L_227)
.L_227:
        /*0004*/ 	.word	0x00000082


	//----- nvinfo : EIATTR_KPARAM_INFO
	.align		4
.L_228:
        /*0008*/ 	.byte	0x04, 0x17
        /*000a*/ 	.short	(.L_230 - .L_229)
.L_229:
        /*000c*/ 	.word	0x00000000
        /*0010*/ 	.short	0x0000
        /*0012*/ 	.short	0x0000
        /*0014*/ 	.byte	0x00, 0xf0, 0x61, 0x10


	//----- nvinfo : EIATTR_SPARSE_MMA_MASK
	.align		4
.L_230:
        /*0018*/ 	.byte	0x03, 0x50
        /*001a*/ 	.short	0x0000


	//----- nvinfo : EIATTR_MAXREG_COUNT
	.align		4
        /*001c*/ 	.byte	0x03, 0x1b
        /*001e*/ 	.short	0x00ff


	//----- nvinfo : EIATTR_MERCURY_ISA_VERSION
	.align		4
        /*0020*/ 	.byte	0x03, 0x5f
        /*0022*/ 	.short	0x0101


	//----- nvinfo : EIATTR_EXIT_INSTR_OFFSETS
	.align		4
        /*0024*/ 	.byte	0x04, 0x1c
        /*0026*/ 	.short	(.L_232 - .L_231)


	//   ....[0]....
.L_231:
        /*0028*/ 	.word	0x00000010


	//----- nvinfo : EIATTR_MAX_THREADS
	.align		4
.L_232:
        /*002c*/ 	.byte	0x04, 0x05
        /*002e*/ 	.short	(.L_234 - .L_233)
.L_233:
        /*0030*/ 	.word	0x00000100
        /*0034*/ 	.word	0x00000001
        /*0038*/ 	.word	0x00000001


	//----- nvinfo : EIATTR_CBANK_PARAM_SIZE
	.align		4
.L_234:
        /*003c*/ 	.byte	0x03, 0x19
        /*003e*/ 	.short	0x0418


	//----- nvinfo : EIATTR_PARAM_CBANK
	.align		4
        /*0040*/ 	.byte	0x04, 0x0a
        /*0042*/ 	.short	(.L_236 - .L_235)
	.align		4
.L_235:
        /*0044*/ 	.word	index@(.nv.constant0._ZN7cutlass13device_kernelIN5flash19enable_sm80_to_sm89INS1_16FlashAttnFwdSm80INS1_25CollectiveMainloopFwdSm80ILi8ELi1ELb0EN4cute5tupleIJNS5_1CILi128EEENS7_ILi96EEENS7_ILi256EEEEEELi256ENS_10bfloat16_tEfNS_4arch4Sm80ELb0ELb0ELb1ELb0ELb0ELb0ELb1ELb1EEENS1_21CollectiveEpilogueFwdINS6_IJS8_SA_S9_EEENS6_IJNS7_ILi1EEESI_SI_EEESC_SE_Li256ELb0ELb1ELb1ELb0EEENS1_19SingleTileSchedulerILb0ELb1ELb1ELi128EEEEEEEEEvNT_6ParamsE)
        /*0048*/ 	.short	0x0210
        /*004a*/ 	.short	0x0418


	//----- nvinfo : EIATTR_SW_WAR
	.align		4
.L_236:
        /*004c*/ 	.byte	0x04, 0x36
        /*004e*/ 	.short	(.L_238 - .L_237)
.L_237:
        /*0050*/ 	.word	0x00000008
.L_238:


//--------------------- .nv.info._ZN7cutlass13device_kernelIN5flash19enable_sm80_to_sm89INS1_16FlashAttnFwdSm80INS1_25CollectiveMainloopFwdSm80ILi8ELi1ELb0EN4cute5tupleIJNS5_1CILi128EEENS7_ILi64EEENS7_ILi256EEEEEELi256ENS_10bfloat16_tEfNS_4arch4Sm80ELb0ELb0ELb1ELb1ELb0ELb0ELb1ELb1EEENS1_21CollectiveEpilogueFwdINS6_IJS8_SA_S9_EEENS6_IJNS7_ILi1EEESI_SI_EEESC_SE_Li256ELb1ELb1ELb1ELb0EEENS1_36VarlenDynamicPersistentTileSchedulerILi128ELi64ELi256ELi256ELb1ELb1ELb0ELb0ELb1ELb1EEEEEEEEEvNT_6ParamsE --------------------------
	.section	.nv.info._ZN7cutlass13device_kernelIN5flash19enable_sm80_to_sm89INS1_16FlashAttnFwdSm80INS1_25CollectiveMainloopFwdSm80ILi8ELi1ELb0EN4cute5tupleIJNS5_1CILi128EEENS7_ILi64EEENS7_ILi256EEEEEELi256ENS_10bfloat16_tEfNS_4arch4Sm80ELb0ELb0ELb1ELb1ELb0ELb0ELb1ELb1EEENS1_21CollectiveEpilogueFwdINS6_IJS8_SA_S9_EEENS6_IJNS7_ILi1EEESI_SI_EEESC_SE_Li256ELb1ELb1ELb1ELb0EEENS1_36VarlenDynamicPersistentTileSchedulerILi128ELi64ELi256ELi256ELb1ELb1ELb0ELb0ELb1ELb1EEEEEEEEEvNT_6ParamsE,"",@"SHT_CUDA_INFO"
	.sectionflags	@""
	.align	4


	//----- nvinfo : EIATTR_CUDA_API_VERSION
	.align		4
        /*0000*/ 	.byte	0x04, 0x37
        /*0002*/ 	.short	(.L_240 - .L_239)
.L_239:
        /*0004*/ 	.word	0x00000082


	//----- nvinfo : EIATTR_KPARAM_INFO
	.align		4
.L_240:
        /*0008*/ 	.byte	0x04, 0x17
        /*000a*/ 	.short	(.L_242 - .L_241)
.L_241:
        /*000c*/ 	.word	0x00000000
        /*0010*/ 	.short	0x0000
        /*0012*/ 	.short	0x0000
        /*0014*/ 	.byte	0x00, 0xf0, 0xe1, 0x10


	//----- nvinfo : EIATTR_SPARSE_MMA_MASK
	.align		4
.L_242:
        /*0018*/ 	.byte	0x03, 0x50
        /*001a*/ 	.short	0x0000


	//----- nvinfo : EIATTR_MAXREG_COUNT
	.align		4
        /*001c*/ 	.byte	0x03, 0x1b
        /*001e*/ 	.short	0x00ff


	//----- nvinfo : EIATTR_MERCURY_ISA_VERSION
	.align		4
        /*0020*/ 	.byte	0x03, 0x5f
        /*0022*/ 	.short	0x0101


	//----- nvinfo : EIATTR_EXIT_INSTR_OFFSETS
	.align		4
        /*0024*/ 	.byte	0x04, 0x1c
        /*0026*/ 	.short	(.L_244 - .L_243)


	//   ....[0]....
.L_243:
        /*0028*/ 	.word	0x00000010


	//----- nvinfo : EIATTR_MAX_THREADS
	.align		4
.L_244:
        /*002c*/ 	.byte	0x04, 0x05
        /*002e*/ 	.short	(.L_246 - .L_245)
.L_245:
        /*0030*/ 	.word	0x00000100
        /*0034*/ 	.word	0x00000001
        /*0038*/ 	.word	0x00000001


	//----- nvinfo : EIATTR_CBANK_PARAM_SIZE
	.align		4
.L_246:
        /*003c*/ 	.byte	0x03, 0x19
        /*003e*/ 	.short	0x0438


	//----- nvinfo : EIATTR_PARAM_CBANK
	.align		4
        /*0040*/ 	.byte	0x04, 0x0a
        /*0042*/ 	.short	(.L_248 - .L_247)
	.align		4
.L_247:
        /*0044*/ 	.word	index@(.nv.constant0._ZN7cutlass13device_kernelIN5flash19enable_sm80_to_sm89INS1_16FlashAttnFwdSm80INS1_25CollectiveMainloopFwdSm80ILi8ELi1ELb0EN4cute5tupleIJNS5_1CILi128EEENS7_ILi64EEENS7_ILi256EEEEEELi256ENS_10bfloat16_tEfNS_4arch4Sm80ELb0ELb0ELb1ELb1ELb0ELb0ELb1ELb1EEENS1_21CollectiveEpilogueFwdINS6_IJS8_SA_S9_EEENS6_IJNS7_ILi1EEESI_SI_EEESC_SE_Li256ELb1ELb1ELb1ELb0EEENS1_36VarlenDynamicPersistentTileSchedulerILi128ELi64ELi256ELi256ELb1ELb1ELb0ELb0ELb1ELb1EEEEEEEEEvNT_6ParamsE)
        /*0048*/ 	.short	0x0210
        /*004a*/ 	.short	0x0438


	//----- nvinfo : EIATTR_SW_WAR
	.align		4
.L_248:
        /*004c*/ 	.byte	0x04, 0x36
        /*004e*/ 	.short	(.L_250 - .L_249)
.L_249:
        /*0050*/ 	.word	0x00000008
.L_250:


//--------------------- .nv.info._ZN7cutlass13device_kernelIN5flash19enable_sm80_to_sm89INS1_16FlashAttnFwdSm80INS1_25CollectiveMainloopFwdSm80ILi8ELi1ELb0EN4cute5tupleIJNS5_1CILi128EEENS7_ILi48EEENS7_ILi256EEEEEELi256ENS_10bfloat16_tEfNS_4arch4Sm80ELb0ELb0ELb1ELb1ELb0ELb1ELb1ELb1EEENS1_21CollectiveEpilogueFwdINS6_IJS8_SA_S9_EEENS6_IJNS7_ILi1EEESI_SI_EEESC_SE_Li256ELb1ELb1ELb1ELb0EEENS1_36VarlenDynamicPersistentTileSchedulerILi128ELi48ELi256ELi256ELb1ELb1ELb0ELb0ELb1ELb1EEEEEEEEEvNT_6ParamsE --------------------------
	.section	.nv.info._ZN7cutlass13device_kernelIN5flash19enable_sm80_to_sm89INS1_16FlashAttnFwdSm80INS1_25CollectiveMainloopFwdSm80ILi8ELi1ELb0EN4cute5tupleIJNS5_1CILi128EEENS7_ILi48EEENS7_ILi256EEEEEELi256ENS_10bfloat16_tEfNS_4arch4Sm80ELb0ELb0ELb1ELb1ELb0ELb1ELb1ELb1EEENS1_21CollectiveEpilogueFwdINS6_IJS8_SA_S9_EEENS6_IJNS7_ILi1EEESI_SI_EEESC_SE_Li256ELb1ELb1ELb1ELb0EEENS1_36VarlenDynamicPersistentTileSchedulerILi128ELi48ELi256ELi256ELb1ELb1ELb0ELb0ELb1ELb1EEEEEEEEEvNT_6ParamsE,"",@"SHT_CUDA_INFO"
	.sectionflags	@""
	.align	4


	//----- nvinfo : EIATTR_CUDA_API_VERSION
	.align		4
        /*0000*/ 	.byte	0x04, 0x37
        /*0002*/ 	.short	(.L_252 - .L_251)
.L_251:
        /*0004*/ 	.word	0x00000082


	//----- nvinfo : EIATTR_KPARAM_INFO
	.align		4
.L_252:
        /*0008*/ 	.byte	0x04, 0x17
        /*000a*/ 	.short	(.L_254 - .L_253)
.L_253:
        /*000c*/ 	.word	0x00000000
        /*0010*/ 	.short	0x0000
        /*0012*/ 	.short	0x0000
        /*0014*/ 	.byte	0x00, 0xf0, 0xe1, 0x10


	//----- nvinfo : EIATTR_SPARSE_MMA_MASK
	.align		4
.L_254:
        /*0018*/ 	.byte	0x03, 0x50
        /*001a*/ 	.short	0x0000


	//----- nvinfo : EIATTR_MAXREG_COUNT
	.align		4
        /*001c*/ 	.byte	0x03, 0x1b
        /*001e*/ 	.short	0x00ff


	//----- nvinfo : EIATTR_MERCURY_ISA_VERSION
	.align		4
        /*0020*/ 	.byte	0x03, 0x5f
        /*0022*/ 	.short	0x0101


	//----- nvinfo : EIATTR_EXIT_INSTR_OFFSETS
	.align		4
        /*0024*/ 	.byte	0x04, 0x1c
        /*0026*/ 	.short	(.L_256 - .L_255)


	//   ....[0]....
.L_255:
        /*0028*/ 	.word	0x00000010


	//----- nvinfo : EIATTR_MAX_THREADS
	.align		4
.L_256:
        /*002c*/ 	.byte	0x04, 0x05
        /*002e*/ 	.short	(.L_258 - .L_257)
.L_257:
        /*0030*/ 	.word	0x00000100
        /*0034*/ 	.word	0x00000001
        /*0038*/ 	.word	0x00000001


	//----- nvinfo : EIATTR_CBANK_PARAM_SIZE
	.align		4
.L_258:
        /*003c*/ 	.byte	0x03, 0x19
        /*003e*/ 	.short	0x0438


	//----- nvinfo : EIATTR_PARAM_CBANK
	.align		4
        /*0040*/ 	.byte	0x04, 0x0a
        /*0042*/ 	.short	(.L_260 - .L_259)
	.align		4
.L_259:
        /*0044*/ 	.word	index@(.nv.constant0._ZN7cutlass13device_kernelIN5flash19enable_sm80_to_sm89INS1_16FlashAttnFwdSm80INS1_25CollectiveMainloopFwdSm80ILi8ELi1ELb0EN4cute5tupleIJNS5_1CILi128EEENS7_ILi48EEENS7_ILi256EEEEEELi256ENS_10bfloat16_tEfNS_4arch4Sm80ELb0ELb0ELb1ELb1ELb0ELb1ELb1ELb1EEENS1_21CollectiveEpilogueFwdINS6_IJS8_SA_S9_EEENS6_IJNS7_ILi1EEESI_SI_EEESC_SE_Li256ELb1ELb1ELb1ELb0EEENS1_36VarlenDynamicPersistentTileSchedulerILi128ELi48ELi256ELi256ELb1ELb1ELb0ELb0ELb1ELb1EEEEEEEEEvNT_6ParamsE)
        /*0048*/ 	.short	0x0210
        /*004a*/ 	.short	0x0438


	//----- nvinfo : EIATTR_SW_WAR
	.align		4
.L_260:
        /*004c*/ 	.byte	0x04, 0x36
        /*004e*/ 	.short	(.L_262 - .L_261)
.L_261:
        /*0050*/ 	.word	0x00000008
.L_262:


//--------------------- .nv.info._ZN7cutlass13device_kernelIN5flash19enable_sm80_to_sm89INS1_16FlashAttnFwdSm80INS1_25CollectiveMainloopFwdSm80ILi8ELi1ELb0EN4cute5tupleIJNS5_1CILi128EEENS7_ILi64EEENS7_ILi256EEEEEELi256ENS_10bfloat16_tEfNS_4arch4Sm80ELb0ELb1ELb1ELb0ELb0ELb0ELb1ELb1EEENS1_21CollectiveEpilogueFwdINS6_IJS8_SA_S9_EEENS6_IJNS7_ILi1EEESI_SI_EEESC_SE_Li256ELb0ELb1ELb1ELb0EEENS1_19SingleTileSchedulerILb0ELb1ELb1ELi128EEEEEEEEEvNT_6ParamsE --------------------------
	.section	.nv.info._ZN7cutlass13device_kernelIN5flash19enable_sm80_to_sm89INS1_16FlashAttnFwdSm80INS1_25CollectiveMainloopFwdSm80ILi8ELi1ELb0EN4cute5tupleIJNS5_1CILi128EEENS7_ILi64EEENS7_ILi256EEEEEELi256ENS_10bfloat16_tEfNS_4arch4Sm80ELb0ELb1ELb1ELb0ELb0ELb0ELb1ELb1EEENS1_21CollectiveEpilogueFwdINS6_IJS8_SA_S9_EEENS6_IJNS7_ILi1EEESI_SI_EEESC_SE_Li256ELb0ELb1ELb1ELb0EEENS1_19SingleTileSchedulerILb0ELb1ELb1ELi128EEEEEEEEEvNT_6ParamsE,"",@"SHT_CUDA_INFO"
	.sectionflags	@""
	.align	4


	//----- nvinfo : EIATTR_CUDA_API_VERSION
	.align		4
        /*0000*/ 	.byte	0x04, 0x37
        /*0002*/ 	.short	(.L_264 - .L_263)
.L_263:
        /*0004*/ 	.word	0x00000082


	//----- nvinfo : EIATTR_KPARAM_INFO
	.align		4
.L_264:
        /*0008*/ 	.byte	0x04, 0x17
        /*000a*/ 	.short	(.L_266 - .L_265)
.L_265:
        /*000c*/ 	.word	0x00000000
        /*0010*/ 	.short	0x0000
        /*0012*/ 	.short	0x0000
        /*0014*/ 	.byte	0x00, 0xf0, 0x61, 0x10


	//----- nvinfo : EIATTR_SPARSE_MMA_MASK
	.align		4
.L_266:
        /*0018*/ 	.byte	0x03, 0x50
        /*001a*/ 	.short	0x0000


	//----- nvinfo : EIATTR_MAXREG_COUNT
	.align		4
        /*001c*/ 	.byte	0x03, 0x1b
        /*001e*/ 	.short	0x00ff


	//----- nvinfo : EIATTR_MERCURY_ISA_VERSION
	.align		4
        /*0020*/ 	.byte	0x03, 0x5f
        /*0022*/ 	.short	0x0101


	//----- nvinfo : EIATTR_EXIT_INSTR_OFFSETS
	.align		4
        /*0024*/ 	.byte	0x04, 0x1c
        /*0026*/ 	.short	(.L_268 - .L_267)


	//   ....[0]....
.L_267:
        /*0028*/ 	.word	0x00000010


	//----- nvinfo : EIATTR_MAX_THREADS
	.align		4
.L_268:
        /*002c*/ 	.byte	0x04, 0x05
        /*002e*/ 	.short	(.L_270 - .L_269)
.L_269:
        /*0030*/ 	.word	0x00000100
        /*0034*/ 	.word	0x00000001
        /*0038*/ 	.word	0x00000001


	//----- nvinfo : EIATTR_CBANK_PARAM_SIZE
	.align		4
.L_270:
        /*003c*/ 	.byte	0x03, 0x19
        /*003e*/ 	.short	0x0418


	//----- nvinfo : EIATTR_PARAM_CBANK
	.align		4
        /*0040*/ 	.byte	0x04, 0x0a
        /*0042*/ 	.short	(.L_272 - .L_271)
	.align		4
.L_271:
        /*0044*/ 	.word	index@(.nv.constant0._ZN7cutlass13device_kernelIN5flash19enable_sm80_to_sm89INS1_16FlashAttnFwdSm80INS1_25CollectiveMainloopFwdSm80ILi8ELi1ELb0EN4cute5tupleIJNS5_1CILi128EEENS7_ILi64EEENS7_ILi256EEEEEELi256ENS_10bfloat16_tEfNS_4arch4Sm80ELb0ELb1ELb1ELb0ELb0ELb0ELb1ELb1EEENS1_21CollectiveEpilogueFwdINS6_IJS8_SA_S9_EEENS6_IJNS7_ILi1EEESI_SI_EEESC_SE_Li256ELb0ELb1ELb1ELb0EEENS1_19SingleTileSchedulerILb0ELb1ELb1ELi128EEEEEEEEEvNT_6ParamsE)
        /*0048*/ 	.short	0x0210
        /*004a*/ 	.short	0x0418


	//----- nvinfo : EIATTR_SW_WAR
	.align		4
.L_272:
        /*004c*/ 	.byte	0x04, 0x36
        /*004e*/ 	.short	(.L_274 - .L_273)
.L_273:
        /*0050*/ 	.word	0x00000008
.L_274:


//--------------------- .nv.info._ZN7cutlass13device_kernelIN5flash19enable_sm80_to_sm89INS1_16FlashAttnFwdSm80INS1_25CollectiveMainloopFwdSm80ILi8ELi1ELb0EN4cute5tupleIJNS5_1CILi128EEENS7_ILi64EEENS7_ILi256EEEEEELi256ENS_10bfloat16_tEfNS_4arch4Sm80ELb0ELb1ELb1ELb1ELb0ELb0ELb1ELb1EEENS1_21CollectiveEpilogueFwdINS6_IJS8_SA_S9_EEENS6_IJNS7_ILi1EEESI_SI_EEESC_SE_Li256ELb1ELb1ELb1ELb0EEENS1_36VarlenDynamicPersistentTileSchedulerILi128ELi64ELi256ELi256ELb1ELb1ELb0ELb1ELb0ELb1EEEEEEEEEvNT_6ParamsE --------------------------
	.section	.nv.info._ZN7cutlass13device_kernelIN5flash19enable_sm80_to_sm89INS1_16FlashAttnFwdSm80INS1_25CollectiveMainloopFwdSm80ILi8ELi1ELb0EN4cute5tupleIJNS5_1CILi128EEENS7_ILi64EEENS7_ILi256EEEEEELi256ENS_10bfloat16_tEfNS_4arch4Sm80ELb0ELb1ELb1ELb1ELb0ELb0ELb1ELb1EEENS1_21CollectiveEpilogueFwdINS6_IJS8_SA_S9_EEENS6_IJNS7_ILi1EEESI_SI_EEESC_SE_Li256ELb1ELb1ELb1ELb0EEENS1_36VarlenDynamicPersistentTileSchedulerILi128ELi64ELi256ELi256ELb1ELb1ELb0ELb1ELb0ELb1EEEEEEEEEvNT_6ParamsE,"",@"SHT_CUDA_INFO"
	.sectionflags	@""
	.align	4


	//----- nvinfo : EIATTR_CUDA_API_VERSION
	.align		4
        /*0000*/ 	.byte	0x04, 0x37
        /*0002*/ 	.short	(.L_276 - .L_275)
.L_275:
        /*0004*/ 	.word	0x00000082


	//----- nvinfo : EIATTR_KPARAM_INFO
	.align		4
.L_276:
        /*0008*/ 	.byte	0x04, 0x17
        /*000a*/ 	.short	(.L_278 - .L_277)
.L_277:
        /*000c*/ 	.word	0x00000000
        /*0010*/ 	.short	0x0000
        /*0012*/ 	.short	0x0000
        /*0014*/ 	.byte	0x00, 0xf0, 0xe1, 0x10


	//----- nvinfo : EIATTR_SPARSE_MMA_MASK
	.align		4
.L_278:
        /*0018*/ 	.byte	0x03, 0x50
        /*001a*/ 	.short	0x0000


	//----- nvinfo : EIATTR_MAXREG_COUNT
	.align		4
        /*001c*/ 	.byte	0x03, 0x1b
        /*001e*/ 	.short	0x00ff


	//----- nvinfo : EIATTR_MERCURY_ISA_VERSION
	.align		4
        /*0020*/ 	.byte	0x03, 0x5f
        /*0022*/ 	.short	0x0101


	//----- nvinfo : EIATTR_EXIT_INSTR_OFFSETS
	.align		4
        /*0024*/ 	.byte	0x04, 0x1c
        /*0026*/ 	.short	(.L_280 - .L_279)


	//   ....[0]....
.L_279:
        /*0028*/ 	.word	0x00000010


	//----- nvinfo : EIATTR_MAX_THREADS
	.align		4
.L_280:
        /*002c*/ 	.byte	0x04, 0x05
        /*002e*/ 	.short	(.L_282 - .L_281)
.L_281:
        /*0030*/ 	.word	0x00000100
        /*0034*/ 	.word	0x00000001
        /*0038*/ 	.word	0x00000001


	//----- nvinfo : EIATTR_CBANK_PARAM_SIZE
	.align		4
.L_282:
        /*003c*/ 	.byte	0x03, 0x19
        /*003e*/ 	.short	0x0438


	//----- nvinfo : EIATTR_PARAM_CBANK
	.align		4
        /*0040*/ 	.byte	0x04, 0x0a
        /*0042*/ 	.short	(.L_284 - .L_283)
	.align		4
.L_283:
        /*0044*/ 	.word	index@(.nv.constant0._ZN7cutlass13device_kernelIN5flash19enable_sm80_to_sm89INS1_16FlashAttnFwdSm80INS1_25CollectiveMainloopFwdSm80ILi8ELi1ELb0EN4cute5tupleIJNS5_1CILi128EEENS7_ILi64EEENS7_ILi256EEEEEELi256ENS_10bfloat16_tEfNS_4arch4Sm80ELb0ELb1ELb1ELb1ELb0ELb0ELb1ELb1EEENS1_21CollectiveEpilogueFwdINS6_IJS8_SA_S9_EEENS6_IJNS7_ILi1EEESI_SI_EEESC_SE_Li256ELb1ELb1ELb1ELb0EEENS1_36VarlenDynamicPersistentTileSchedulerILi128ELi64ELi256ELi256ELb1ELb1ELb0ELb1ELb0ELb1EEEEEEEEEvNT_6ParamsE)
        /*0048*/ 	.short	0x0210
        /*004a*/ 	.short	0x0438


	//----- nvinfo : EIATTR_SW_WAR
	.align		4
.L_284:
        /*004c*/ 	.byte	0x04, 0x36
        /*004e*/ 	.short	(.L_286 - .L_285)
.L_285:
        /*0050*/ 	.word	0x00000008
.L_286:


//--------------------- .nv.info._ZN7cutlass13device_kernelIN5flash19enable_sm80_to_sm89INS1_16FlashAttnFwdSm80INS1_25CollectiveMainloopFwdSm80ILi8ELi1ELb0EN4cute5tupleIJNS5_1CILi128EEENS7_ILi48EEENS7_ILi256EEEEEELi256ENS_10bfloat16_tEfNS_4arch4Sm80ELb0ELb1ELb1ELb1ELb0ELb1ELb1ELb1EEENS1_21CollectiveEpilogueFwdINS6_IJS8_SA_S9_EEENS6_IJNS7_ILi1EEESI_SI_EEESC_SE_Li256ELb1ELb1ELb1ELb0EEENS1_36VarlenDynamicPersistentTileSchedulerILi128ELi48ELi256ELi256ELb1ELb1ELb0ELb1ELb0ELb1EEEEEEEEEvNT_6ParamsE --------------------------
	.section	.nv.info._ZN7cutlass13device_kernelIN5flash19enable_sm80_to_sm89INS1_16FlashAttnFwdSm80INS1_25CollectiveMainloopFwdSm80ILi8ELi1ELb0EN4cute5tupleIJNS5_1CILi128EEENS7_ILi48EEENS7_ILi256EEEEEELi256ENS_10bfloat16_tEfNS_4arch4Sm80ELb0ELb1ELb1ELb1ELb0ELb1ELb1ELb1EEENS1_21CollectiveEpilogueFwdINS6_IJS8_SA_S9_EEENS6_IJNS7_ILi1EEESI_SI_EEESC_SE_Li256ELb1ELb1ELb1ELb0EEENS1_36VarlenDynamicPersistentTileSchedulerILi128ELi48ELi256ELi256ELb1ELb1ELb0ELb1ELb0ELb1EEEEEEEEEvNT_6ParamsE,"",@"SHT_CUDA_INFO"
	.sectionflags	@""
	.align	4


	//----- nvinfo : EIATTR_CUDA_API_VERSION
	.align		4
        /*0000*/ 	.byte	0x04, 0x37
        /*0002*/ 	.short	(.L_288 - .L_287)
.L_287:
        /*0004*/ 	.word	0x00000082


	//----- nvinfo : EIATTR_KPARAM_INFO
	.align		4
.L_288:
        /*0008*/ 	.byte	0x04, 0x17
        /*000a*/ 	.short	(.L_290 - .L_289)
.L_289:
        /*000c*/ 	.word	0x00000000
        /*0010*/ 	.short	0x0000
        /*0012*/ 	.short	0x0000
        /*0014*/ 	.byte	0x00, 0xf0, 0xe1, 0x10


	//----- nvinfo : EIATTR_SPARSE_MMA_MASK
	.align		4
.L_290:
        /*0018*/ 	.byte	0x03, 0x50
        /*001a*/ 	.short	0x0000


	//----- nvinfo : EIATTR_MAXREG_COUNT
	.align		4
        /*001c*/ 	.byte	0x03, 0x1b
        /*001e*/ 	.short	0x00ff


	//----- nvinfo : EIATTR_MERCURY_ISA_VERSION
	.align		4
        /*0020*/ 	.byte	0x03, 0x5f
        /*0022*/ 	.short	0x0101


	//----- nvinfo : EIATTR_EXIT_INSTR_OFFSETS
	.align		4
        /*0024*/ 	.byte	0x04, 0x1c
        /*0026*/ 	.short	(.L_292 - .L_291)


	//   ....[0]....
.L_291:
        /*0028*/ 	.word	0x00000010


	//----- nvinfo : EIATTR_MAX_THREADS
	.align		4
.L_292:
        /*002c*/ 	.byte	0x04, 0x05
        /*002e*/ 	.short	(.L_294 - .L_293)
.L_293:
        /*0030*/ 	.word	0x00000100
        /*0034*/ 	.word	0x00000001
        /*0038*/ 	.word	0x00000001


	//----- nvinfo : EIATTR_CBANK_PARAM_SIZE
	.align		4
.L_294:
        /*003c*/ 	.byte	0x03, 0x19
        /*003e*/ 	.short	0x0438


	//----- nvinfo : EIATTR_PARAM_CBANK
	.align		4
        /*0040*/ 	.byte	0x04, 0x0a
        /*0042*/ 	.short	(.L_296 - .L_295)
	.align		4
.L_295:
        /*0044*/ 	.word	index@(.nv.constant0._ZN7cutlass13device_kernelIN5flash19enable_sm80_to_sm89INS1_16FlashAttnFwdSm80INS1_25CollectiveMainloopFwdSm80ILi8ELi1ELb0EN4cute5tupleIJNS5_1CILi128EEENS7_ILi48EEENS7_ILi256EEEEEELi256ENS_10bfloat16_tEfNS_4arch4Sm80ELb0ELb1ELb1ELb1ELb0ELb1ELb1ELb1EEENS1_21CollectiveEpilogueFwdINS6_IJS8_SA_S9_EEENS6_IJNS7_ILi1EEESI_SI_EEESC_SE_Li256ELb1ELb1ELb1ELb0EEENS1_36VarlenDynamicPersistentTileSchedulerILi128ELi48ELi256ELi256ELb1ELb1ELb0ELb1ELb0ELb1EEEEEEEEEvNT_6ParamsE)
        /*0048*/ 	.short	0x0210
        /*004a*/ 	.short	0x0438


	//----- nvinfo : EIATTR_SW_WAR
	.align		4
.L_296:
        /*004c*/ 	.byte	0x04, 0x36
        /*004e*/ 	.short	(.L_298 - .L_297)
.L_297:
        /*0050*/ 	.word	0x00000008
.L_298:


//--------------------- .nv.info._ZN7cutlass13device_kernelIN5flash19enable_sm80_to_sm89INS1_16FlashAttnFwdSm80INS1_25CollectiveMainloopFwdSm80ILi8ELi1ELb0EN4cute5tupleIJNS5_1CILi128EEENS7_ILi96EEENS7_ILi256EEEEEELi256ENS_10bfloat16_tEfNS_4arch4Sm80ELb1ELb0ELb1ELb0ELb0ELb0ELb1ELb1EEENS1_21CollectiveEpilogueFwdINS6_IJS8_SA_S9_EEENS6_IJNS7_ILi1EEESI_SI_EEESC_SE_Li256ELb0ELb1ELb1ELb0EEENS1_30DynamicPersistentTileSchedulerILi256ELi256ELb1ELb1ELb0EEEEEEEEEvNT_6ParamsE --------------------------
	.section	.nv.info._ZN7cutlass13device_kernelIN5flash19enable_sm80_to_sm89INS1_16FlashAttnFwdSm80INS1_25CollectiveMainloopFwdSm80ILi8ELi1ELb0EN4cute5tupleIJNS5_1CILi128EEENS7_ILi96EEENS7_ILi256EEEEEELi256ENS_10bfloat16_tEfNS_4arch4Sm80ELb1ELb0ELb1ELb0ELb0ELb0ELb1ELb1EEENS1_21CollectiveEpilogueFwdINS6_IJS8_SA_S9_EEENS6_IJNS7_ILi1EEESI_SI_EEESC_SE_Li256ELb0ELb1ELb1ELb0EEENS1_30DynamicPersistentTileSchedulerILi256ELi256ELb1ELb1ELb0EEEEEEEEEvNT_6ParamsE,"",@"SHT_CUDA_INFO"
	.sectionflags	@""
	.align	4


	//----- nvinfo : EIATTR_CUDA_API_VERSION
	.align		4
        /*0000*/ 	.byte	0x04, 0x37
        /*0002*/ 	.short	(.L_300 - .L_299)
.L_299:
        /*0004*/ 	.word	0x00000082


	//----- nvinfo : EIATTR_KPARAM_INFO
	.align		4
.L_300:
        /*0008*/ 	.byte	0x04, 0x17
        /*000a*/ 	.short	(.L_302 - .L_301)
.L_301:
        /*000c*/ 	.word	0x00000000
        /*0010*/ 	.short	0x0000
        /*0012*/ 	.short	0x0000
        /*0014*/ 	.byte	0x00, 0xf0, 0xa1, 0x10


	//----- nvinfo : EIATTR_SPARSE_MMA_MASK
	.align		4
.L_302:
        /*0018*/ 	.byte	0x03, 0x50
        /*001a*/ 	.short	0x0000


	//----- nvinfo : EIATTR_MAXREG_COUNT
	.align		4
        /*001c*/ 	.byte	0x03, 0x1b
        /*001e*/ 	.short	0x00ff


	//----- nvinfo : EIATTR_MERCURY_ISA_VERSION
	.align		4
        /*0020*/ 	.byte	0x03, 0x5f
        /*0022*/ 	.short	0x0101


	//----- nvinfo : EIATTR_EXIT_INSTR_OFFSETS
	.align		4
        /*0024*/ 	.byte	0x04, 0x1c
        /*0026*/ 	.short	(.L_304 - .L_303)


	//   ....[0]....
.L_303:
        /*0028*/ 	.word	0x00000010


	//----- nvinfo : EIATTR_MAX_THREADS
	.align		4
.L_304:
        /*002c*/ 	.byte	0x04, 0x05
        /*002e*/ 	.short	(.L_306 - .L_305)
.L_305:
        /*0030*/ 	.word	0x00000100
        /*0034*/ 	.word	0x00000001
        /*0038*/ 	.word	0x00000001


	//----- nvinfo : EIATTR_CBANK_PARAM_SIZE
	.align		4
.L_306:
        /*003c*/ 	.byte	0x03, 0x19
        /*003e*/ 	.short	0x0428


	//----- nvinfo : EIATTR_PARAM_CBANK
	.align		4
        /*0040*/ 	.byte	0x04, 0x0a
        /*0042*/ 	.short	(.L_308 - .L_307)
	.align		4
.L_307:
        /*0044*/ 	.word	index@(.nv.constant0._ZN7cutlass13device_kernelIN5flash19enable_sm80_to_sm89INS1_16FlashAttnFwdSm80INS1_25CollectiveMainloopFwdSm80ILi8ELi1ELb0EN4cute5tupleIJNS5_1CILi128EEENS7_ILi96EEENS7_ILi256EEEEEELi256ENS_10bfloat16_tEfNS_4arch4Sm80ELb1ELb0ELb1ELb0ELb0ELb0ELb1ELb1EEENS1_21CollectiveEpilogueFwdINS6_IJS8_SA_S9_EEENS6_IJNS7_ILi1EEESI_SI_EEESC_SE_Li256ELb0ELb1ELb1ELb0EEENS1_30DynamicPersistentTileSchedulerILi256ELi256ELb1ELb1ELb0EEEEEEEEEvNT_6ParamsE)
        /*0048*/ 	.short	0x0210
        /*004a*/ 	.short	0x0428


	//----- nvinfo : EIATTR_SW_WAR
	.align		4
.L_308:
        /*004c*/ 	.byte	0x04, 0x36
        /*004e*/ 	.short	(.L_310 - .L_309)
.L_309:
        /*0050*/ 	.word	0x00000008
.L_310:


//--------------------- .nv.info._ZN7cutlass13device_kernelIN5flash19enable_sm80_to_sm89INS1_16FlashAttnFwdSm80INS1_25CollectiveMainloopFwdSm80ILi8ELi1ELb0EN4cute5tupleIJNS5_1CILi128EEENS7_ILi64EEENS7_ILi256EEEEEELi256ENS_10bfloat16_tEfNS_4arch4Sm80ELb1ELb0ELb1ELb1ELb0ELb0ELb1ELb1EEENS1_21CollectiveEpilogueFwdINS6_IJS8_SA_S9_EEENS6_IJNS7_ILi1EEESI_SI_EEESC_SE_Li256ELb1ELb1ELb1ELb0EEENS1_36VarlenDynamicPersistentTileSchedulerILi128ELi64ELi256ELi256ELb1ELb1ELb0ELb1ELb1ELb1EEEEEEEEEvNT_6ParamsE --------------------------
	.section	.nv.info._ZN7cutlass13device_kernelIN5flash19enable_sm80_to_sm89INS1_16FlashAttnFwdSm80INS1_25CollectiveMainloopFwdSm80ILi8ELi1ELb0EN4cute5tupleIJNS5_1CILi128EEENS7_ILi64EEENS7_ILi256EEEEEELi256ENS_10bfloat16_tEfNS_4arch4Sm80ELb1ELb0ELb1ELb1ELb0ELb0ELb1ELb1EEENS1_21CollectiveEpilogueFwdINS6_IJS8_SA_S9_EEENS6_IJNS7_ILi1EEESI_SI_EEESC_SE_Li256ELb1ELb1ELb1ELb0EEENS1_36VarlenDynamicPersistentTileSchedulerILi128ELi64ELi256ELi256ELb1ELb1ELb0ELb1ELb1ELb1EEEEEEEEEvNT_6ParamsE,"",@"SHT_CUDA_INFO"
	.sectionflags	@""
	.align	4


	//----- nvinfo : EIATTR_CUDA_API_VERSION
	.align		4
        /*0000*/ 	.byte	0x04, 0x37
        /*0002*/ 	.short	(.L_312 - .L_311)
.L_311:
        /*0004*/ 	.word	0x00000082


	//----- nvinfo : EIATTR_KPARAM_INFO
	.align		4
.L_312:
        /*0008*/ 	.byte	0x04, 0x17
        /*000a*/ 	.short	(.L_314 - .L_313)
.L_313:
        /*000c*/ 	.word	0x00000000
        /*0010*/ 	.short	0x0000
        /*0012*/ 	.short	0x0000
        /*0014*/ 	.byte	0x00, 0xf0, 0xe1, 0x10


	//----- nvinfo : EIATTR_SPARSE_MMA_MASK
	.align		4
.L_314:
        /*0018*/ 	.byte	0x03, 0x50
        /*001a*/ 	.short	0x0000


	//----- nvinfo : EIATTR_MAXREG_COUNT
	.align		4
        /*001c*/ 	.byte	0x03, 0x1b
        /*001e*/ 	.short	0x00ff


	//----- nvinfo : EIATTR_MERCURY_ISA_VERSION
	.align		4
        /*0020*/ 	.byte	0x03, 0x5f
        /*0022*/ 	.short	0x0101


	//----- nvinfo : EIATTR_EXIT_INSTR_OFFSETS
	.align		4
        /*0024*/ 	.byte	0x04, 0x1c
        /*0026*/ 	.short	(.L_316 - .L_315)


	//   ....[0]....
.L_315:
        /*0028*/ 	.word	0x00000010


	//----- nvinfo : EIATTR_MAX_THREADS
	.align		4
.L_316:
        /*002c*/ 	.byte	0x04, 0x05
        /*002e*/ 	.short	(.L_318 - .L_317)
.L_317:
        /*0030*/ 	.word	0x00000100
        /*0034*/ 	.word	0x00000001
        /*0038*/ 	.word	0x00000001


	//----- nvinfo : EIATTR_CBANK_PARAM_SIZE
	.align		4
.L_318:
        /*003c*/ 	.byte	0x03, 0x19
        /*003e*/ 	.short	0x0438


	//----- nvinfo : EIATTR_PARAM_CBANK
	.align		4
        /*0040*/ 	.byte	0x04, 0x0a
        /*0042*/ 	.short	(.L_320 - .L_319)
	.align		4
.L_319:
        /*0044*/ 	.word	index@(.nv.constant0._ZN7cutlass13device_kernelIN5flash19enable_sm80_to_sm89INS1_16FlashAttnFwdSm80INS1_25CollectiveMainloopFwdSm80ILi8ELi1ELb0EN4cute5tupleIJNS5_1CILi128EEENS7_ILi64EEENS7_ILi256EEEEEELi256ENS_10bfloat16_tEfNS_4arch4Sm80ELb1ELb0ELb1ELb1ELb0ELb0ELb1ELb1EEENS1_21CollectiveEpilogueFwdINS6_IJS8_SA_S9_EEENS6_IJNS7_ILi1EEESI_SI_EEESC_SE_Li256ELb1ELb1ELb1ELb0EEENS1_36VarlenDynamicPersistentTileSchedulerILi128ELi64ELi256ELi256ELb1ELb1ELb0ELb1ELb1ELb1EEEEEEEEEvNT_6ParamsE)
        /*0048*/ 	.short	0x0210
        /*004a*/ 	.short	0x0438


	//----- nvinfo : EIATTR_SW_WAR
	.align		4
.L_320:
        /*004c*/ 	.byte	0x04, 0x36
        /*004e*/ 	.short	(.L_322 - .L_321)
.L_321:
        /*0050*/ 	.word	0x00000008
.L_322:


//--------------------- .nv.info._ZN7cutlass13device_kernelIN5flash19enable_sm80_to_sm89INS1_16FlashAttnFwdSm80INS1_25CollectiveMainloopFwdSm80ILi8ELi1ELb0EN4cute5tupleIJNS5_1CILi128EEENS7_ILi48EEENS7_ILi256EEEEEELi256ENS_10bfloat16_tEfNS_4arch4Sm80ELb1ELb0ELb1ELb1ELb0ELb1ELb1ELb1EEENS1_21CollectiveEpilogueFwdINS6_IJS8_SA_S9_EEENS6_IJNS7_ILi1EEESI_SI_EEESC_SE_Li256ELb1ELb1ELb1ELb0EEENS1_36VarlenDynamicPersistentTileSchedulerILi128ELi48ELi256ELi256ELb1ELb1ELb0ELb1ELb1ELb1EEEEEEEEEvNT_6ParamsE --------------------------
	.section	.nv.info._ZN7cutlass13device_kernelIN5flash19enable_sm80_to_sm89INS1_16FlashAttnFwdSm80INS1_25CollectiveMainloopFwdSm80ILi8ELi1ELb0EN4cute5tupleIJNS5_1CILi128EEENS7_ILi48EEENS7_ILi256EEEEEELi256ENS_10bfloat16_tEfNS_4arch4Sm80ELb1ELb0ELb1ELb1ELb0ELb1ELb1ELb1EEENS1_21CollectiveEpilogueFwdINS6_IJS8_SA_S9_EEENS6_IJNS7_ILi1EEESI_SI_EEESC_SE_Li256ELb1ELb1ELb1ELb0EEENS1_36VarlenDynamicPersistentTileSchedulerILi128ELi48ELi256ELi256ELb1ELb1ELb0ELb1ELb1ELb1EEEEEEEEEvNT_6ParamsE,"",@"SHT_CUDA_INFO"
	.sectionflags	@""
	.align	4


	//----- nvinfo : EIATTR_CUDA_API_VERSION
	.align		4
        /*0000*/ 	.byte	0x04, 0x37
        /*0002*/ 	.short	(.L_324 - .L_323)
.L_323:
        /*0004*/ 	.word	0x00000082


	//----- nvinfo : EIATTR_KPARAM_INFO
	.align		4
.L_324:
        /*0008*/ 	.byte	0x04, 0x17
        /*000a*/ 	.short	(.L_326 - .L_325)
.L_325:
        /*000c*/ 	.word	0x00000000
        /*0010*/ 	.short	0x0000
        /*0012*/ 	.short	0x0000
        /*0014*/ 	.byte	0x00, 0xf0, 0xe1, 0x10


	//----- nvinfo : EIATTR_SPARSE_MMA_MASK
	.align		4
.L_326:
        /*0018*/ 	.byte	0x03, 0x50
        /*001a*/ 	.short	0x0000


	//----- nvinfo : EIATTR_MAXREG_COUNT
	.align		4
        /*001c*/ 	.byte	0x03, 0x1b
        /*001e*/ 	.short	0x00ff


	//----- nvinfo : EIATTR_MERCURY_ISA_VERSION
	.align		4
        /*0020*/ 	.byte	0x03, 0x5f
        /*0022*/ 	.short	0x0101


	//----- nvinfo : EIATTR_EXIT_INSTR_OFFSETS
	.align		4
        /*0024*/ 	.byte	0x04, 0x1c
        /*0026*/ 	.short	(.L_328 - .L_327)


	//   ....[0]....
.L_327:
        /*0028*/ 	.word	0x00000010


	//----- nvinfo : EIATTR_MAX_THREADS
	.align		4
.L_328:
        /*002c*/ 	.byte	0x04, 0x05
        /*002e*/ 	.short	(.L_330 - .L_329)
.L_329:
        /*0030*/ 	.word	0x00000100
        /*0034*/ 	.word	0x00000001
        /*0038*/ 	.word	0x00000001


	//----- nvinfo : EIATTR_CBANK_PARAM_SIZE
	.align		4
.L_330:
        /*003c*/ 	.byte	0x03, 0x19
        /*003e*/ 	.short	0x0438


	//----- nvinfo : EIATTR_PARAM_CBANK
	.align		4
        /*0040*/ 	.byte	0x04, 0x0a
        /*0042*/ 	.short	(.L_332 - .L_331)
	.align		4
.L_331:
        /*0044*/ 	.word	index@(.nv.constant0._ZN7cutlass13device_kernelIN5flash19enable_sm80_to_sm89INS1_16FlashAttnFwdSm80INS1_25CollectiveMainloopFwdSm80ILi8ELi1ELb0EN4cute5tupleIJNS5_1CILi128EEENS7_ILi48EEENS7_ILi256EEEEEELi256ENS_10bfloat16_tEfNS_4arch4Sm80ELb1ELb0ELb1ELb1ELb0ELb1ELb1ELb1EEENS1_21CollectiveEpilogueFwdINS6_IJS8_SA_S9_EEENS6_IJNS7_ILi1EEESI_SI_EEESC_SE_Li256ELb1ELb1ELb1ELb0EEENS1_36VarlenDynamicPersistentTileSchedulerILi128ELi48ELi256ELi256ELb1ELb1ELb0ELb1ELb1ELb1EEEEEEEEEvNT_6ParamsE)
        /*0048*/ 	.short	0x0210
        /*004a*/ 	.short	0x0438


	//----- nvinfo : EIATTR_SW_WAR
	.align		4
.L_332:
        /*004c*/ 	.byte	0x04, 0x36
        /*004e*/ 	.short	(.L_334 - .L_333)
.L_333:
        /*0050*/ 	.word	0x00000008
.L_334:


//--------------------- .nv.callgraph             --------------------------
	.section	.nv.callgraph,"",@"SHT_CUDA_CALLGRAPH"
	.align	4
	.sectionentsize	8
	.align		4
        /*0000*/ 	.word	0x00000000
	.align		4
        /*0004*/ 	.word	0xffffffff
	.align		4
        /*0008*/ 	.word	0x00000000
	.align		4
        /*000c*/ 	.word	0xfffffffe
	.align		4
        /*0010*/ 	.word	0x00000000
	.align		4
        /*0014*/ 	.word	0xfffffffd
	.align		4
        /*0018*/ 	.word	0x00000000
	.align		4
        /*001c*/ 	.word	0xfffffffc


//--------------------- .nv.constant4             --------------------------
	.section	.nv.constant4,"a",@progbits
	.align	8
	.align		8
.nv.constant4:
        /*0000*/ 	.dword	_ZN80_INTERNAL_8f865af5_44_flash_fwd_hdim256_bf16_split_softcap_sm80_cu_49158569_35724cuda3std3__45__cpo5beginE
	.align		8
        /*0008*/ 	.dword	_ZN80_INTERNAL_8f865af5_44_flash_fwd_hdim256_bf16_split_softcap_sm80_cu_49158569_35724cuda3std3__45__cpo3endE
	.align		8
        /*0010*/ 	.dword	_ZN80_INTERNAL_8f865af5_44_flash_fwd_hdim256_bf16_split_softcap_sm80_cu_49158569_35724cuda3std3__45__cpo6cbeginE
	.align		8
        /*0018*/ 	.dword	_ZN80_INTERNAL_8f865af5_44_flash_fwd_hdim256_bf16_split_softcap_sm80_cu_49158569_35724cuda3std3__45__cpo4cendE
	.align		8
        /*0020*/ 	.dword	_ZN80_INTERNAL_8f865af5_44_flash_fwd_hdim256_bf16_split_softcap_sm80_cu_49158569_35724cuda3std3__482_GLOBAL__N__8f865af5_44_flash_fwd_hdim256_bf16_split_softcap_sm80_cu_49158569_35726ignoreE
	.align		8
        /*0028*/ 	.dword	_ZN80_INTERNAL_8f865af5_44_flash_fwd_hdim256_bf16_split_softcap_sm80_cu_49158569_35724cuda3std3__419piecewise_constructE
	.align		8
        /*0030*/ 	.dword	_ZN80_INTERNAL_8f865af5_44_flash_fwd_hdim256_bf16_split_softcap_sm80_cu_49158569_35724cuda3std3__48in_placeE
	.align		8
        /*0038*/ 	.dword	_ZN80_INTERNAL_8f865af5_44_flash_fwd_hdim256_bf16_split_softcap_sm80_cu_49158569_35724cuda3std6ranges3__45__cpo4swapE
	.align		8
        /*0040*/ 	.dword	_ZN80_INTERNAL_8f865af5_44_flash_fwd_hdim256_bf16_split_softcap_sm80_cu_49158569_35724cuda3std6ranges3__45__cpo9iter_moveE
	.align		8
        /*0048*/ 	.dword	_ZN80_INTERNAL_8f865af5_44_flash_fwd_hdim256_bf16_split_softcap_sm80_cu_49158569_35724cute7productE
	.align		8
        /*0050*/ 	.dword	_ZN80_INTERNAL_8f865af5_44_flash_fwd_hdim256_bf16_split_softcap_sm80_cu_49158569_35724cute1_E


//--------------------- .text._ZN7cutlass13device_kernelIN5flash19enable_sm80_to_sm89INS1_16FlashAttnFwdSm80INS1_25CollectiveMainloopFwdSm80ILi8ELi1ELb1EN4cute5tupleIJNS5_1CILi128EEENS7_ILi64EEENS7_ILi256EEEEEELi256ENS_10bfloat16_tEfNS_4arch4Sm80ELb0ELb0ELb1ELb0ELb0ELb0ELb1ELb1EEENS1_21CollectiveEpilogueFwdINS6_IJS8_SA_S9_EEENS6_IJNS7_ILi1EEESI_SI_EEESC_SE_Li256ELb0ELb1ELb1ELb0EEENS1_19SingleTileSchedulerILb0ELb1ELb1ELi128EEEEEEEEEvNT_6ParamsE --------------------------
	.section	.text._ZN7cutlass13device_kernelIN5flash19enable_sm80_to_sm89INS1_16FlashAttnFwdSm80INS1_25CollectiveMainloopFwdSm80ILi8ELi1ELb1EN4cute5tupleIJNS5_1CILi128EEENS7_ILi64EEENS7_ILi256EEEEEELi256ENS_10bfloat16_tEfNS_4arch4Sm80ELb0ELb0ELb1ELb0ELb0ELb0ELb1ELb1EEENS1_21CollectiveEpilogueFwdINS6_IJS8_SA_S9_EEENS6_IJNS7_ILi1EEESI_SI_EEESC_SE_Li256ELb0ELb1ELb1ELb0EEENS1_19SingleTileSchedulerILb0ELb1ELb1ELi128EEEEEEEEEvNT_6ParamsE,"ax",@progbits
	.align	128
.text._ZN7cutlass13device_kernelIN5flash19enable_sm80_to_sm89INS1_16FlashAttnFwdSm80INS1_25CollectiveMainloopFwdSm80ILi8ELi1ELb1EN4cute5tupleIJNS5_1CILi128EEENS7_ILi64EEENS7_ILi256EEEEEELi256ENS_10bfloat16_tEfNS_4arch4Sm80ELb0ELb0ELb1ELb0ELb0ELb0ELb1ELb1EEENS1_21CollectiveEpilogueFwdINS6_IJS8_SA_S9_EEENS6_IJNS7_ILi1EEESI_SI_EEESC_SE_Li256ELb0ELb1ELb1ELb0EEENS1_19SingleTileSchedulerILb0ELb1ELb1ELi128EEEEEEEEEvNT_6ParamsE:
        .type           _ZN7cutlass13device_kernelIN5flash19enable_sm80_to_sm89INS1_16FlashAttnFwdSm80INS1_25CollectiveMainloopFwdSm80ILi8ELi1ELb1EN4cute5tupleIJNS5_1CILi128EEENS7_ILi64EEENS7_ILi256EEEEEELi256ENS_10bfloat16_tEfNS_4arch4Sm80ELb0ELb0ELb1ELb0ELb0ELb0ELb1ELb1EEENS1_21CollectiveEpilogueFwdINS6_IJS8_SA_S9_EEENS6_IJNS7_ILi1EEESI_SI_EEESC_SE_Li256ELb0ELb1ELb1ELb0EEENS1_19SingleTileSchedulerILb0ELb1ELb1ELi128EEEEEEEEEvNT_6ParamsE,@function
        .size           _ZN7cutlass13device_kernelIN5flash19enable_sm80_to_sm89INS1_16FlashAttnFwdSm80INS1_25CollectiveMainloopFwdSm80ILi8ELi1ELb1EN4cute5tupleIJNS5_1CILi128EEENS7_ILi64EEENS7_ILi256EEEEEELi256ENS_10bfloat16_tEfNS_4arch4Sm80ELb0ELb0ELb1ELb0ELb0ELb0ELb1ELb1EEENS1_21CollectiveEpilogueFwdINS6_IJS8_SA_S9_EEENS6_IJNS7_ILi1EEESI_SI_EEESC_SE_Li256ELb0ELb1ELb1ELb0EEENS1_19SingleTileSchedulerILb0ELb1ELb1ELi128EEEEEEEEEvNT_6ParamsE,(.L_x_18 - _ZN7cutlass13device_kernelIN5flash19enable_sm80_to_sm89INS1_16FlashAttnFwdSm80INS1_25CollectiveMainloopFwdSm80ILi8ELi1ELb1EN4cute5tupleIJNS5_1CILi128EEENS7_ILi64EEENS7_ILi256EEEEEELi256ENS_10bfloat16_tEfNS_4arch4Sm80ELb0ELb0ELb1ELb0ELb0ELb0ELb1ELb1EEENS1_21CollectiveEpilogueFwdINS6_IJS8_SA_S9_EEENS6_IJNS7_ILi1EEESI_SI_EEESC_SE_Li256ELb0ELb1ELb1ELb0EEENS1_19SingleTileSchedulerILb0ELb1ELb1ELi128EEEEEEEEEvNT_6ParamsE)
        .other          _ZN7cutlass13device_kernelIN5flash19enable_sm80_to_sm89INS1_16FlashAttnFwdSm80INS1_25CollectiveMainloopFwdSm80ILi8ELi1ELb1EN4cute5tupleIJNS5_1CILi128EEENS7_ILi64EEENS7_ILi256EEEEEELi256ENS_10bfloat16_tEfNS_4arch4Sm80ELb0ELb0ELb1ELb0ELb0ELb0ELb1ELb1EEENS1_21CollectiveEpilogueFwdINS6_IJS8_SA_S9_EEENS6_IJNS7_ILi1EEESI_SI_EEESC_SE_Li256ELb0ELb1ELb1ELb0EEENS1_19SingleTileSchedulerILb0ELb1ELb1ELi128EEEEEEEEEvNT_6ParamsE,@"STO_CUDA_ENTRY STV_DEFAULT"
_ZN7cutlass13device_kernelIN5flash19enable_sm80_to_sm89INS1_16FlashAttnFwdSm80INS1_25CollectiveMainloopFwdSm80ILi8ELi1ELb1EN4cute5tupleIJNS5_1CILi128EEENS7_ILi64EEENS7_ILi256EEEEEELi256ENS_10bfloat16_tEfNS_4arch4Sm80ELb0ELb0ELb1ELb0ELb0ELb0ELb1ELb1EEENS1_21CollectiveEpilogueFwdINS6_IJS8_SA_S9_EEENS6_IJNS7_ILi1EEESI_SI_EEESC_SE_Li256ELb0ELb1ELb1ELb0EEENS1_19SingleTileSchedulerILb0ELb1ELb1ELi128EEEEEEEEEvNT_6ParamsE:
[----:B------:R-:W-:Y:S01]  /*0000*/  LDC R1, c[0x0][0x28] ;  /* 0x00000a00ff017b82 */ /* 0x000fe20000000800 */
[----:B------:R-:W-:Y:S05]  /*0010*/  EXIT ;  /* 0x000000000000794d */ /* 0x000fea0003800000 */
.L_x_0:
[----:B------:R-:W-:-:S00]  /*0020*/  BRA `(.L_x_0) ;  /* 0xfffffffc00fc7947 */ /* 0x000fc0000383ffff */
[----:B------:R-:W-:-:S00]  /*0030*/  NOP ;  /* 0x0000000000007918 */ /* 0x000fc00000000000 */
        /* <DEDUP_REMOVED lines=12> */
.L_x_18:


//--------------------- .text._ZN7cutlass13device_kernelIN5flash19enable_sm80_to_sm89INS1_16FlashAttnFwdSm80INS1_25CollectiveMainloopFwdSm80ILi8ELi1ELb1EN4cute5tupleIJNS5_1CILi128EEENS7_ILi48EEENS7_ILi256EEEEEELi256ENS_10bfloat16_tEfNS_4arch4Sm80ELb0ELb0ELb1ELb1ELb0ELb0ELb1ELb1EEENS1_21CollectiveEpilogueFwdINS6_IJS8_SA_S9_EEENS6_IJNS7_ILi1EEESI_SI_EEESC_SE_Li256ELb1ELb1ELb1ELb0EEENS1_36VarlenDynamicPersistentTileSchedulerILi128ELi48ELi256ELi256ELb1ELb1ELb0ELb0ELb1ELb1EEEEEEEEEvNT_6ParamsE --------------------------
	.section	.text._ZN7cutlass13device_kernelIN5flash19enable_sm80_to_sm89INS1_16FlashAttnFwdSm80INS1_25CollectiveMainloopFwdSm80ILi8ELi1ELb1EN4cute5tupleIJNS5_1CILi128EEENS7_ILi48EEENS7_ILi256EEEEEELi256ENS_10bfloat16_tEfNS_4arch4Sm80ELb0ELb0ELb1ELb1ELb0ELb0ELb1ELb1EEENS1_21CollectiveEpilogueFwdINS6_IJS8_SA_S9_EEENS6_IJNS7_ILi1EEESI_SI_EEESC_SE_Li256ELb1ELb1ELb1ELb0EEENS1_36VarlenDynamicPersistentTileSchedulerILi128ELi48ELi256ELi256ELb1ELb1ELb0ELb0ELb1ELb1EEEEEEEEEvNT_6ParamsE,"ax",@progbits
	.align	128
.text._ZN7cutlass13device_kernelIN5flash19enable_sm80_to_sm89INS1_16FlashAttnFwdSm80INS1_25CollectiveMainloopFwdSm80ILi8ELi1ELb1EN4cute5tupleIJNS5_1CILi128EEENS7_ILi48EEENS7_ILi256EEEEEELi256ENS_10bfloat16_tEfNS_4arch4Sm80ELb0ELb0ELb1ELb1ELb0ELb0ELb1ELb1EEENS1_21CollectiveEpilogueFwdINS6_IJS8_SA_S9_EEENS6_IJNS7_ILi1EEESI_SI_EEESC_SE_Li256ELb1ELb1ELb1ELb0EEENS1_36VarlenDynamicPersistentTileSchedulerILi128ELi48ELi256ELi256ELb1ELb1ELb0ELb0ELb1ELb1EEEEEEEEEvNT_6ParamsE:
        .type           _ZN7cutlass13device_kernelIN5flash19enable_sm80_to_sm89INS1_16FlashAttnFwdSm80INS1_25CollectiveMainloopFwdSm80ILi8ELi1ELb1EN4cute5tupleIJNS5_1CILi128EEENS7_ILi48EEENS7_ILi256EEEEEELi256ENS_10bfloat16_tEfNS_4arch4Sm80ELb0ELb0ELb1ELb1ELb0ELb0ELb1ELb1EEENS1_21CollectiveEpilogueFwdINS6_IJS8_SA_S9_EEENS6_IJNS7_ILi1EEESI_SI_EEESC_SE_Li256ELb1ELb1ELb1ELb0EEENS1_36VarlenDynamicPersistentTileSchedulerILi128ELi48ELi256ELi256ELb1ELb1ELb0ELb0ELb1ELb1EEEEEEEEEvNT_6ParamsE,@function
        .size           _ZN7cutlass13device_kernelIN5flash19enable_sm80_to_sm89INS1_16FlashAttnFwdSm80INS1_25CollectiveMainloopFwdSm80ILi8ELi1ELb1EN4cute5tupleIJNS5_1CILi128EEENS7_ILi48EEENS7_ILi256EEEEEELi256ENS_10bfloat16_tEfNS_4arch4Sm80ELb0ELb0ELb1ELb1ELb0ELb0ELb1ELb1EEENS1_21CollectiveEpilogueFwdINS6_IJS8_SA_S9_EEENS6_IJNS7_ILi1EEESI_SI_EEESC_SE_Li256ELb1ELb1ELb1ELb0EEENS1_36VarlenDynamicPersistentTileSchedulerILi128ELi48ELi256ELi256ELb1ELb1ELb0ELb0ELb1ELb1EEEEEEEEEvNT_6ParamsE,(.L_x_19 - _ZN7cutlass13device_kernelIN5flash19enable_sm80_to_sm89INS1_16FlashAttnFwdSm80INS1_25CollectiveMainloopFwdSm80ILi8ELi1ELb1EN4cute5tupleIJNS5_1CILi128EEENS7_ILi48EEENS7_ILi256EEEEEELi256ENS_10bfloat16_tEfNS_4arch4Sm80ELb0ELb0ELb1ELb1ELb0ELb0ELb1ELb1EEENS1_21CollectiveEpilogueFwdINS6_IJS8_SA_S9_EEENS6_IJNS7_ILi1EEESI_SI_EEESC_SE_Li256ELb1ELb1ELb1ELb0EEENS1_36VarlenDynamicPersistentTileSchedulerILi128ELi48ELi256ELi256ELb1ELb1ELb0ELb0ELb1ELb1EEEEEEEEEvNT_6ParamsE)
        .other          _ZN7cutlass13device_kernelIN5flash19enable_sm80_to_sm89INS1_16FlashAttnFwdSm80INS1_25CollectiveMainloopFwdSm80ILi8ELi1ELb1EN4cute5tupleIJNS5_1CILi128EEENS7_ILi48EEENS7_ILi256EEEEEELi256ENS_10bfloat16_tEfNS_4arch4Sm80ELb0ELb0ELb1ELb1ELb0ELb0ELb1ELb1EEENS1_21CollectiveEpilogueFwdINS6_IJS8_SA_S9_EEENS6_IJNS7_ILi1EEESI_SI_EEESC_SE_Li256ELb1ELb1ELb1ELb0EEENS1_36VarlenDynamicPersistentTileSchedulerILi128ELi48ELi256ELi256ELb1ELb1ELb0ELb0ELb1ELb1EEEEEEEEEvNT_6ParamsE,@"STO_CUDA_ENTRY STV_DEFAULT"
_ZN7cutlass13device_kernelIN5flash19enable_sm80_to_sm89INS1_16FlashAttnFwdSm80INS1_25CollectiveMainloopFwdSm80ILi8ELi1ELb1EN4cute5tupleIJNS5_1CILi128EEENS7_ILi48EEENS7_ILi256EEEEEELi256ENS_10bfloat16_tEfNS_4arch4Sm80ELb0ELb0ELb1ELb1ELb0ELb0ELb1ELb1EEENS1_21CollectiveEpilogueFwdINS6_IJS8_SA_S9_EEENS6_IJNS7_ILi1EEESI_SI_EEESC_SE_Li256ELb1ELb1ELb1ELb0EEENS1_36VarlenDynamicPersistentTileSchedulerILi128ELi48ELi256ELi256ELb1ELb1ELb0ELb0ELb1ELb1EEEEEEEEEvNT_6ParamsE:
[----:B------:R-:W-:Y:S01]  /*0000*/  LDC R1, c[0x0][0x28] ;  /* 0x00000a00ff017b82 */ /* 0x000fe20000000800 */
[----:B------:R-:W-:Y:S05]  /*0010*/  EXIT ;  /* 0x000000000000794d */ /* 0x000fea0003800000 */
.L_x_1:
        /* <DEDUP_REMOVED lines=14> */
.L_x_19:


//--------------------- .text._ZN7cutlass13device_kernelIN5flash19enable_sm80_to_sm89INS1_16FlashAttnFwdSm80INS1_25CollectiveMainloopFwdSm80ILi8ELi1ELb0EN4cute5tupleIJNS5_1CILi128EEENS7_ILi32EEENS7_ILi256EEEEEELi256ENS_10bfloat16_tEfNS_4arch4Sm80ELb0ELb0ELb1ELb1ELb0ELb1ELb1ELb1EEENS1_21CollectiveEpilogueFwdINS6_IJS8_SA_S9_EEENS6_IJNS7_ILi1EEESI_SI_EEESC_SE_Li256ELb1ELb1ELb1ELb0EEENS1_36VarlenDynamicPersistentTileSchedulerILi128ELi32ELi256ELi256ELb1ELb1ELb0ELb0ELb1ELb1EEEEEEEEEvNT_6ParamsE --------------------------
	.section	.text._ZN7cutlass13device_kernelIN5flash19enable_sm80_to_sm89INS1_16FlashAttnFwdSm80INS1_25CollectiveMainloopFwdSm80ILi8ELi1ELb0EN4cute5tupleIJNS5_1CILi128EEENS7_ILi32EEENS7_ILi256EEEEEELi256ENS_10bfloat16_tEfNS_4arch4Sm80ELb0ELb0ELb1ELb1ELb0ELb1ELb1ELb1EEENS1_21CollectiveEpilogueFwdINS6_IJS8_SA_S9_EEENS6_IJNS7_ILi1EEESI_SI_EEESC_SE_Li256ELb1ELb1ELb1ELb0EEENS1_36VarlenDynamicPersistentTileSchedulerILi128ELi32ELi256ELi256ELb1ELb1ELb0ELb0ELb1ELb1EEEEEEEEEvNT_6ParamsE,"ax",@progbits
	.align	128
.text._ZN7cutlass13device_kernelIN5flash19enable_sm80_to_sm89INS1_16FlashAttnFwdSm80INS1_25CollectiveMainloopFwdSm80ILi8ELi1ELb0EN4cute5tupleIJNS5_1CILi128EEENS7_ILi32EEENS7_ILi256EEEEEELi256ENS_10bfloat16_tEfNS_4arch4Sm80ELb0ELb0ELb1ELb1ELb0ELb1ELb1ELb1EEENS1_21CollectiveEpilogueFwdINS6_IJS8_SA_S9_EEENS6_IJNS7_ILi1EEESI_SI_EEESC_SE_Li256ELb1ELb1ELb1ELb0EEENS1_36VarlenDynamicPersistentTileSchedulerILi128ELi32ELi256ELi256ELb1ELb1ELb0ELb0ELb1ELb1EEEEEEEEEvNT_6ParamsE:
        .type           _ZN7cutlass13device_kernelIN5flash19enable_sm80_to_sm89INS1_16FlashAttnFwdSm80INS1_25CollectiveMainloopFwdSm80ILi8ELi1ELb0EN4cute5tupleIJNS5_1CILi128EEENS7_ILi32EEENS7_ILi256EEEEEELi256ENS_10bfloat16_tEfNS_4arch4Sm80ELb0ELb0ELb1ELb1ELb0ELb1ELb1ELb1EEENS1_21CollectiveEpilogueFwdINS6_IJS8_SA_S9_EEENS6_IJNS7_ILi1EEESI_SI_EEESC_SE_Li256ELb1ELb1ELb1ELb0EEENS1_36VarlenDynamicPersistentTileSchedulerILi128ELi32ELi256ELi256ELb1ELb1ELb0ELb0ELb1ELb1EEEEEEEEEvNT_6ParamsE,@function
        .size           _ZN7cutlass13device_kernelIN5flash19enable_sm80_to_sm89INS1_16FlashAttnFwdSm80INS1_25CollectiveMainloopFwdSm80ILi8ELi1ELb0EN4cute5tupleIJNS5_1CILi128EEENS7_ILi32EEENS7_ILi256EEEEEELi256ENS_10bfloat16_tEfNS_4arch4Sm80ELb0ELb0ELb1ELb1ELb0ELb1ELb1ELb1EEENS1_21CollectiveEpilogueFwdINS6_IJS8_SA_S9_EEENS6_IJNS7_ILi1EEESI_SI_EEESC_SE_Li256ELb1ELb1ELb1ELb0EEENS1_36VarlenDynamicPersistentTileSchedulerILi128ELi32ELi256ELi256ELb1ELb1ELb0ELb0ELb1ELb1EEEEEEEEEvNT_6ParamsE,(.L_x_20 - _ZN7cutlass13device_kernelIN5flash19enable_sm80_to_sm89INS1_16FlashAttnFwdSm80INS1_25CollectiveMainloopFwdSm80ILi8ELi1ELb0EN4cute5tupleIJNS5_1CILi128EEENS7_ILi32EEENS7_ILi256EEEEEELi256ENS_10bfloat16_tEfNS_4arch4Sm80ELb0ELb0ELb1ELb1ELb0ELb1ELb1ELb1EEENS1_21CollectiveEpilogueFwdINS6_IJS8_SA_S9_EEENS6_IJNS7_ILi1EEESI_SI_EEESC_SE_Li256ELb1ELb1ELb1ELb0EEENS1_36VarlenDynamicPersistentTileSchedulerILi128ELi32ELi256ELi256ELb1ELb1ELb0ELb0ELb1ELb1EEEEEEEEEvNT_6ParamsE)
        .other          _ZN7cutlass13device_kernelIN5flash19enable_sm80_to_sm89INS1_16FlashAttnFwdSm80INS1_25CollectiveMainloopFwdSm80ILi8ELi1ELb0EN4cute5tupleIJNS5_1CILi128EEENS7_ILi32EEENS7_ILi256EEEEEELi256ENS_10bfloat16_tEfNS_4arch4Sm80ELb0ELb0ELb1ELb1ELb0ELb1ELb1ELb1EEENS1_21CollectiveEpilogueFwdINS6_IJS8_SA_S9_EEENS6_IJNS7_ILi1EEESI_SI_EEESC_SE_Li256ELb1ELb1ELb1ELb0EEENS1_36VarlenDynamicPersistentTileSchedulerILi128ELi32ELi256ELi256ELb1ELb1ELb0ELb0ELb1ELb1EEEEEEEEEvNT_6ParamsE,@"STO_CUDA_ENTRY STV_DEFAULT"
_ZN7cutlass13device_kernelIN5flash19enable_sm80_to_sm89INS1_16FlashAttnFwdSm80INS1_25CollectiveMainloopFwdSm80ILi8ELi1ELb0EN4cute5tupleIJNS5_1CILi128EEENS7_ILi32EEENS7_ILi256EEEEEELi256ENS_10bfloat16_tEfNS_4arch4Sm80ELb0ELb0ELb1ELb1ELb0ELb1ELb1ELb1EEENS1_21CollectiveEpilogueFwdINS6_IJS8_SA_S9_EEENS6_IJNS7_ILi1EEESI_SI_EEESC_SE_Li256ELb1ELb1ELb1ELb0EEENS1_36VarlenDynamicPersistentTileSchedulerILi128ELi32ELi256ELi256ELb1ELb1ELb0ELb0ELb1ELb1EEEEEEEEEvNT_6ParamsE:
[----:B------:R-:W-:Y:S01]  /*0000*/  LDC R1, c[0x0][0x28] ;  /* 0x00000a00ff017b82 */ /* 0x000fe20000000800 */
[----:B------:R-:W-:Y:S05]  /*0010*/  EXIT ;  /* 0x000000000000794d */ /* 0x000fea0003800000 */
.L_x_2:
        /* <DEDUP_REMOVED lines=14> */
.L_x_20:


//--------------------- .text._ZN7cutlass13device_kernelIN5flash19enable_sm80_to_sm89INS1_16FlashAttnFwdSm80INS1_25CollectiveMainloopFwdSm80ILi8ELi1ELb1EN4cute5tupleIJNS5_1CILi128EEENS7_ILi48EEENS7_ILi256EEEEEELi256ENS_10bfloat16_tEfNS_4arch4Sm80ELb0ELb1ELb1ELb0ELb0ELb0ELb1ELb1EEENS1_21CollectiveEpilogueFwdINS6_IJS8_SA_S9_EEENS6_IJNS7_ILi1EEESI_SI_EEESC_SE_Li256ELb0ELb1ELb1ELb0EEENS1_19SingleTileSchedulerILb0ELb1ELb1ELi128EEEEEEEEEvNT_6ParamsE --------------------------
	.section	.text._ZN7cutlass13device_kernelIN5flash19enable_sm80_to_sm89INS1_16FlashAttnFwdSm80INS1_25CollectiveMainloopFwdSm80ILi8ELi1ELb1EN4cute5tupleIJNS5_1CILi128EEENS7_ILi48EEENS7_ILi256EEEEEELi256ENS_10bfloat16_tEfNS_4arch4Sm80ELb0ELb1ELb1ELb0ELb0ELb0ELb1ELb1EEENS1_21CollectiveEpilogueFwdINS6_IJS8_SA_S9_EEENS6_IJNS7_ILi1EEESI_SI_EEESC_SE_Li256ELb0ELb1ELb1ELb0EEENS1_19SingleTileSchedulerILb0ELb1ELb1ELi128EEEEEEEEEvNT_6ParamsE,"ax",@progbits
	.align	128
.text._ZN7cutlass13device_kernelIN5flash19enable_sm80_to_sm89INS1_16FlashAttnFwdSm80INS1_25CollectiveMainloopFwdSm80ILi8ELi1ELb1EN4cute5tupleIJNS5_1CILi128EEENS7_ILi48EEENS7_ILi256EEEEEELi256ENS_10bfloat16_tEfNS_4arch4Sm80ELb0ELb1ELb1ELb0ELb0ELb0ELb1ELb1EEENS1_21CollectiveEpilogueFwdINS6_IJS8_SA_S9_EEENS6_IJNS7_ILi1EEESI_SI_EEESC_SE_Li256ELb0ELb1ELb1ELb0EEENS1_19SingleTileSchedulerILb0ELb1ELb1ELi128EEEEEEEEEvNT_6ParamsE:
        .type           _ZN7cutlass13device_kernelIN5flash19enable_sm80_to_sm89INS1_16FlashAttnFwdSm80INS1_25CollectiveMainloopFwdSm80ILi8ELi1ELb1EN4cute5tupleIJNS5_1CILi128EEENS7_ILi48EEENS7_ILi256EEEEEELi256ENS_10bfloat16_tEfNS_4arch4Sm80ELb0ELb1ELb1ELb0ELb0ELb0ELb1ELb1EEENS1_21CollectiveEpilogueFwdINS6_IJS8_SA_S9_EEENS6_IJNS7_ILi1EEESI_SI_EEESC_SE_Li256ELb0ELb1ELb1ELb0EEENS1_19SingleTileSchedulerILb0ELb1ELb1ELi128EEEEEEEEEvNT_6ParamsE,@function
        .size           _ZN7cutlass13device_kernelIN5flash19enable_sm80_to_sm89INS1_16FlashAttnFwdSm80INS1_25CollectiveMainloopFwdSm80ILi8ELi1ELb1EN4cute5tupleIJNS5_1CILi128EEENS7_ILi48EEENS7_ILi256EEEEEELi256ENS_10bfloat16_tEfNS_4arch4Sm80ELb0ELb1ELb1ELb0ELb0ELb0ELb1ELb1EEENS1_21CollectiveEpilogueFwdINS6_IJS8_SA_S9_EEENS6_IJNS7_ILi1EEESI_SI_EEESC_SE_Li256ELb0ELb1ELb1ELb0EEENS1_19SingleTileSchedulerILb0ELb1ELb1ELi128EEEEEEEEEvNT_6ParamsE,(.L_x_21 - _ZN7cutlass13device_kernelIN5flash19enable_sm80_to_sm89INS1_16FlashAttnFwdSm80INS1_25CollectiveMainloopFwdSm80ILi8ELi1ELb1EN4cute5tupleIJNS5_1CILi128EEENS7_ILi48EEENS7_ILi256EEEEEELi256ENS_10bfloat16_tEfNS_4arch4Sm80ELb0ELb1ELb1ELb0ELb0ELb0ELb1ELb1EEENS1_21CollectiveEpilogueFwdINS6_IJS8_SA_S9_EEENS6_IJNS7_ILi1EEESI_SI_EEESC_SE_Li256ELb0ELb1ELb1ELb0EEENS1_19SingleTileSchedulerILb0ELb1ELb1ELi128EEEEEEEEEvNT_6ParamsE)
        .other          _ZN7cutlass13device_kernelIN5flash19enable_sm80_to_sm89INS1_16FlashAttnFwdSm80INS1_25CollectiveMainloopFwdSm80ILi8ELi1ELb1EN4cute5tupleIJNS5_1CILi128EEENS7_ILi48EEENS7_ILi256EEEEEELi256ENS_10bfloat16_tEfNS_4arch4Sm80ELb0ELb1ELb1ELb0ELb0ELb0ELb1ELb1EEENS1_21CollectiveEpilogueFwdINS6_IJS8_SA_S9_EEENS6_IJNS7_ILi1EEESI_SI_EEESC_SE_Li256ELb0ELb1ELb1ELb0EEENS1_19SingleTileSchedulerILb0ELb1ELb1ELi128EEEEEEEEEvNT_6ParamsE,@"STO_CUDA_ENTRY STV_DEFAULT"
_ZN7cutlass13device_kernelIN5flash19enable_sm80_to_sm89INS1_16FlashAttnFwdSm80INS1_25CollectiveMainloopFwdSm80ILi8ELi1ELb1EN4cute5tupleIJNS5_1CILi128EEENS7_ILi48EEENS7_ILi256EEEEEELi256ENS_10bfloat16_tEfNS_4arch4Sm80ELb0ELb1ELb1ELb0ELb0ELb0ELb1ELb1EEENS1_21CollectiveEpilogueFwdINS6_IJS8_SA_S9_EEENS6_IJNS7_ILi1EEESI_SI_EEESC_SE_Li256ELb0ELb1ELb1ELb0EEENS1_19SingleTileSchedulerILb0ELb1ELb1ELi128EEEEEEEEEvNT_6ParamsE:
[----:B------:R-:W-:Y:S01]  /*0000*/  LDC R1, c[0x0][0x28] ;  /* 0x00000a00ff017b82 */ /* 0x000fe20000000800 */
[----:B------:R-:W-:Y:S05]  /*0010*/  EXIT ;  /* 0x000000000000794d */ /* 0x000fea0003800000 */
.L_x_3:
        /* <DEDUP_REMOVED lines=14> */
.L_x_21:


//--------------------- .text._ZN7cutlass13device_kernelIN5flash19enable_sm80_to_sm89INS1_16FlashAttnFwdSm80INS1_25CollectiveMainloopFwdSm80ILi8ELi1ELb1EN4cute5tupleIJNS5_1CILi128EEENS7_ILi48EEENS7_ILi256EEEEEELi256ENS_10bfloat16_tEfNS_4arch4Sm80ELb0ELb1ELb1ELb1ELb0ELb0ELb1ELb1EEENS1_21CollectiveEpilogueFwdINS6_IJS8_SA_S9_EEENS6_IJNS7_ILi1EEESI_SI_EEESC_SE_Li256ELb1ELb1ELb1ELb0EEENS1_36VarlenDynamicPersistentTileSchedulerILi128ELi48ELi256ELi256ELb1ELb1ELb0ELb1ELb0ELb1EEEEEEEEEvNT_6ParamsE --------------------------
	.section	.text._ZN7cutlass13device_kernelIN5flash19enable_sm80_to_sm89INS1_16FlashAttnFwdSm80INS1_25CollectiveMainloopFwdSm80ILi8ELi1ELb1EN4cute5tupleIJNS5_1CILi128EEENS7_ILi48EEENS7_ILi256EEEEEELi256ENS_10bfloat16_tEfNS_4arch4Sm80ELb0ELb1ELb1ELb1ELb0ELb0ELb1ELb1EEENS1_21CollectiveEpilogueFwdINS6_IJS8_SA_S9_EEENS6_IJNS7_ILi1EEESI_SI_EEESC_SE_Li256ELb1ELb1ELb1ELb0EEENS1_36VarlenDynamicPersistentTileSchedulerILi128ELi48ELi256ELi256ELb1ELb1ELb0ELb1ELb0ELb1EEEEEEEEEvNT_6ParamsE,"ax",@progbits
	.align	128
.text._ZN7cutlass13device_kernelIN5flash19enable_sm80_to_sm89INS1_16FlashAttnFwdSm80INS1_25CollectiveMainloopFwdSm80ILi8ELi1ELb1EN4cute5tupleIJNS5_1CILi128EEENS7_ILi48EEENS7_ILi256EEEEEELi256ENS_10bfloat16_tEfNS_4arch4Sm80ELb0ELb1ELb1ELb1ELb0ELb0ELb1ELb1EEENS1_21CollectiveEpilogueFwdINS6_IJS8_SA_S9_EEENS6_IJNS7_ILi1EEESI_SI_EEESC_SE_Li256ELb1ELb1ELb1ELb0EEENS1_36VarlenDynamicPersistentTileSchedulerILi128ELi48ELi256ELi256ELb1ELb1ELb0ELb1ELb0ELb1EEEEEEEEEvNT_6ParamsE:
        .type           _ZN7cutlass13device_kernelIN5flash19enable_sm80_to_sm89INS1_16FlashAttnFwdSm80INS1_25CollectiveMainloopFwdSm80ILi8ELi1ELb1EN4cute5tupleIJNS5_1CILi128EEENS7_ILi48EEENS7_ILi256EEEEEELi256ENS_10bfloat16_tEfNS_4arch4Sm80ELb0ELb1ELb1ELb1ELb0ELb0ELb1ELb1EEENS1_21CollectiveEpilogueFwdINS6_IJS8_SA_S9_EEENS6_IJNS7_ILi1EEESI_SI_EEESC_SE_Li256ELb1ELb1ELb1ELb0EEENS1_36VarlenDynamicPersistentTileSchedulerILi128ELi48ELi256ELi256ELb1ELb1ELb0ELb1ELb0ELb1EEEEEEEEEvNT_6ParamsE,@function
        .size           _ZN7cutlass13device_kernelIN5flash19enable_sm80_to_sm89INS1_16FlashAttnFwdSm80INS1_25CollectiveMainloopFwdSm80ILi8ELi1ELb1EN4cute5tupleIJNS5_1CILi128EEENS7_ILi48EEENS7_ILi256EEEEEELi256ENS_10bfloat16_tEfNS_4arch4Sm80ELb0ELb1ELb1ELb1ELb0ELb0ELb1ELb1EEENS1_21CollectiveEpilogueFwdINS6_IJS8_SA_S9_EEENS6_IJNS7_ILi1EEESI_SI_EEESC_SE_Li256ELb1ELb1ELb1ELb0EEENS1_36VarlenDynamicPersistentTileSchedulerILi128ELi48ELi256ELi256ELb1ELb1ELb0ELb1ELb0ELb1EEEEEEEEEvNT_6ParamsE,(.L_x_22 - _ZN7cutlass13device_kernelIN5flash19enable_sm80_to_sm89INS1_16FlashAttnFwdSm80INS1_25CollectiveMainloopFwdSm80ILi8ELi1ELb1EN4cute5tupleIJNS5_1CILi128EEENS7_ILi48EEENS7_ILi256EEEEEELi256ENS_10bfloat16_tEfNS_4arch4Sm80ELb0ELb1ELb1ELb1ELb0ELb0ELb1ELb1EEENS1_21CollectiveEpilogueFwdINS6_IJS8_SA_S9_EEENS6_IJNS7_ILi1EEESI_SI_EEESC_SE_Li256ELb1ELb1ELb1ELb0EEENS1_36VarlenDynamicPersistentTileSchedulerILi128ELi48ELi256ELi256ELb1ELb1ELb0ELb1ELb0ELb1EEEEEEEEEvNT_6ParamsE)
        .other          _ZN7cutlass13device_kernelIN5flash19enable_sm80_to_sm89INS1_16FlashAttnFwdSm80INS1_25CollectiveMainloopFwdSm80ILi8ELi1ELb1EN4cute5tupleIJNS5_1CILi128EEENS7_ILi48EEENS7_ILi256EEEEEELi256ENS_10bfloat16_tEfNS_4arch4Sm80ELb0ELb1ELb1ELb1ELb0ELb0ELb1ELb1EEENS1_21CollectiveEpilogueFwdINS6_IJS8_SA_S9_EEENS6_IJNS7_ILi1EEESI_SI_EEESC_SE_Li256ELb1ELb1ELb1ELb0EEENS1_36VarlenDynamicPersistentTileSchedulerILi128ELi48ELi256ELi256ELb1ELb1ELb0ELb1ELb0ELb1EEEEEEEEEvNT_6ParamsE,@"STO_CUDA_ENTRY STV_DEFAULT"
_ZN7cutlass13device_kernelIN5flash19enable_sm80_to_sm89INS1_16FlashAttnFwdSm80INS1_25CollectiveMainloopFwdSm80ILi8ELi1ELb1EN4cute5tupleIJNS5_1CILi128EEENS7_ILi48EEENS7_ILi256EEEEEELi256ENS_10bfloat16_tEfNS_4arch4Sm80ELb0ELb1ELb1ELb1ELb0ELb0ELb1ELb1EEENS1_21CollectiveEpilogueFwdINS6_IJS8_SA_S9_EEENS6_IJNS7_ILi1EEESI_SI_EEESC_SE_Li256ELb1ELb1ELb1ELb0EEENS1_36VarlenDynamicPersistentTileSchedulerILi128ELi48ELi256ELi256ELb1ELb1ELb0ELb1ELb0ELb1EEEEEEEEEvNT_6ParamsE:
[----:B------:R-:W-:Y:S01]  /*0000*/  LDC R1, c[0x0][0x28] ;  /* 0x00000a00ff017b82 */ /* 0x000fe20000000800 */
[----:B------:R-:W-:Y:S05]  /*0010*/  EXIT ;  /* 0x000000000000794d */ /* 0x000fea0003800000 */
.L_x_4:
        /* <DEDUP_REMOVED lines=14> */
.L_x_22:


//--------------------- .text._ZN7cutlass13device_kernelIN5flash19enable_sm80_to_sm89INS1_16FlashAttnFwdSm80INS1_25CollectiveMainloopFwdSm80ILi8ELi1ELb0EN4cute5tupleIJNS5_1CILi128EEENS7_ILi32EEENS7_ILi256EEEEEELi256ENS_10bfloat16_tEfNS_4arch4Sm80ELb0ELb1ELb1ELb1ELb0ELb1ELb1ELb1EEENS1_21CollectiveEpilogueFwdINS6_IJS8_SA_S9_EEENS6_IJNS7_ILi1EEESI_SI_EEESC_SE_Li256ELb1ELb1ELb1ELb0EEENS1_36VarlenDynamicPersistentTileSchedulerILi128ELi32ELi256ELi256ELb1ELb1ELb0ELb1ELb0ELb1EEEEEEEEEvNT_6ParamsE --------------------------
	.section	.text._ZN7cutlass13device_kernelIN5flash19enable_sm80_to_sm89INS1_16FlashAttnFwdSm80INS1_25CollectiveMainloopFwdSm80ILi8ELi1ELb0EN4cute5tupleIJNS5_1CILi128EEENS7_ILi32EEENS7_ILi256EEEEEELi256ENS_10bfloat16_tEfNS_4arch4Sm80ELb0ELb1ELb1ELb1ELb0ELb1ELb1ELb1EEENS1_21CollectiveEpilogueFwdINS6_IJS8_SA_S9_EEENS6_IJNS7_ILi1EEESI_SI_EEESC_SE_Li256ELb1ELb1ELb1ELb0EEENS1_36VarlenDynamicPersistentTileSchedulerILi128ELi32ELi256ELi256ELb1ELb1ELb0ELb1ELb0ELb1EEEEEEEEEvNT_6ParamsE,"ax",@progbits
	.align	128
.text._ZN7cutlass13device_kernelIN5flash19enable_sm80_to_sm89INS1_16FlashAttnFwdSm80INS1_25CollectiveMainloopFwdSm80ILi8ELi1ELb0EN4cute5tupleIJNS5_1CILi128EEENS7_ILi32EEENS7_ILi256EEEEEELi256ENS_10bfloat16_tEfNS_4arch4Sm80ELb0ELb1ELb1ELb1ELb0ELb1ELb1ELb1EEENS1_21CollectiveEpilogueFwdINS6_IJS8_SA_S9_EEENS6_IJNS7_ILi1EEESI_SI_EEESC_SE_Li256ELb1ELb1ELb1ELb0EEENS1_36VarlenDynamicPersistentTileSchedulerILi128ELi32ELi256ELi256ELb1ELb1ELb0ELb1ELb0ELb1EEEEEEEEEvNT_6ParamsE:
        .type           _ZN7cutlass13device_kernelIN5flash19enable_sm80_to_sm89INS1_16FlashAttnFwdSm80INS1_25CollectiveMainloopFwdSm80ILi8ELi1ELb0EN4cute5tupleIJNS5_1CILi128EEENS7_ILi32EEENS7_ILi256EEEEEELi256ENS_10bfloat16_tEfNS_4arch4Sm80ELb0ELb1ELb1ELb1ELb0ELb1ELb1ELb1EEENS1_21CollectiveEpilogueFwdINS6_IJS8_SA_S9_EEENS6_IJNS7_ILi1EEESI_SI_EEESC_SE_Li256ELb1ELb1ELb1ELb0EEENS1_36VarlenDynamicPersistentTileSchedulerILi128ELi32ELi256ELi256ELb1ELb1ELb0ELb1ELb0ELb1EEEEEEEEEvNT_6ParamsE,@function
        .size           _ZN7cutlass13device_kernelIN5flash19enable_sm80_to_sm89INS1_16FlashAttnFwdSm80INS1_25CollectiveMainloopFwdSm80ILi8ELi1ELb0EN4cute5tupleIJNS5_1CILi128EEENS7_ILi32EEENS7_ILi256EEEEEELi256ENS_10bfloat16_tEfNS_4arch4Sm80ELb0ELb1ELb1ELb1ELb0ELb1ELb1ELb1EEENS1_21CollectiveEpilogueFwdINS6_IJS8_SA_S9_EEENS6_IJNS7_ILi1EEESI_SI_EEESC_SE_Li256ELb1ELb1ELb1ELb0EEENS1_36VarlenDynamicPersistentTileSchedulerILi128ELi32ELi256ELi256ELb1ELb1ELb0ELb1ELb0ELb1EEEEEEEEEvNT_6ParamsE,(.L_x_23 - _ZN7cutlass13device_kernelIN5flash19enable_sm80_to_sm89INS1_16FlashAttnFwdSm80INS1_25CollectiveMainloopFwdSm80ILi8ELi1ELb0EN4cute5tupleIJNS5_1CILi128EEENS7_ILi32EEENS7_ILi256EEEEEELi256ENS_10bfloat16_tEfNS_4arch4Sm80ELb0ELb1ELb1ELb1ELb0ELb1ELb1ELb1EEENS1_21CollectiveEpilogueFwdINS6_IJS8_SA_S9_EEENS6_IJNS7_ILi1EEESI_SI_EEESC_SE_Li256ELb1ELb1ELb1ELb0EEENS1_36VarlenDynamicPersistentTileSchedulerILi128ELi32ELi256ELi256ELb1ELb1ELb0ELb1ELb0ELb1EEEEEEEEEvNT_6ParamsE)
        .other          _ZN7cutlass13device_kernelIN5flash19enable_sm80_to_sm89INS1_16FlashAttnFwdSm80INS1_25CollectiveMainloopFwdSm80ILi8ELi1ELb0EN4cute5tupleIJNS5_1CILi128EEENS7_ILi32EEENS7_ILi256EEEEEELi256ENS_10bfloat16_tEfNS_4arch4Sm80ELb0ELb1ELb1ELb1ELb0ELb1ELb1ELb1EEENS1_21CollectiveEpilogueFwdINS6_IJS8_SA_S9_EEENS6_IJNS7_ILi1EEESI_SI_EEESC_SE_Li256ELb1ELb1ELb1ELb0EEENS1_36VarlenDynamicPersistentTileSchedulerILi128ELi32ELi256ELi256ELb1ELb1ELb0ELb1ELb0ELb1EEEEEEEEEvNT_6ParamsE,@"STO_CUDA_ENTRY STV_DEFAULT"
_ZN7cutlass13device_kernelIN5flash19enable_sm80_to_sm89INS1_16FlashAttnFwdSm80INS1_25CollectiveMainloopFwdSm80ILi8ELi1ELb0EN4cute5tupleIJNS5_1CILi128EEENS7_ILi32EEENS7_ILi256EEEEEELi256ENS_10bfloat16_tEfNS_4arch4Sm80ELb0ELb1ELb1ELb1ELb0ELb1ELb1ELb1EEENS1_21CollectiveEpilogueFwdINS6_IJS8_SA_S9_EEENS6_IJNS7_ILi1EEESI_SI_EEESC_SE_Li256ELb1ELb1ELb1ELb0EEENS1_36VarlenDynamicPersistentTileSchedulerILi128ELi32ELi256ELi256ELb1ELb1ELb0ELb1ELb0ELb1EEEEEEEEEvNT_6ParamsE:
[----:B------:R-:W-:Y:S01]  /*0000*/  LDC R1, c[0x0][0x28] ;  /* 0x00000a00ff017b82 */ /* 0x000fe20000000800 */
[----:B------:R-:W-:Y:S05]  /*0010*/  EXIT ;  /* 0x000000000000794d */ /* 0x000fea0003800000 */
.L_x_5:
        /* <DEDUP_REMOVED lines=14> */
.L_x_23:


//--------------------- .text._ZN7cutlass13device_kernelIN5flash19enable_sm80_to_sm89INS1_16FlashAttnFwdSm80INS1_25CollectiveMainloopFwdSm80ILi8ELi1ELb1EN4cute5tupleIJNS5_1CILi128EEENS7_ILi64EEENS7_ILi256EEEEEELi256ENS_10bfloat16_tEfNS_4arch4Sm80ELb1ELb0ELb1ELb0ELb0ELb0ELb1ELb1EEENS1_21CollectiveEpilogueFwdINS6_IJS8_SA_S9_EEENS6_IJNS7_ILi1EEESI_SI_EEESC_SE_Li256ELb0ELb1ELb1ELb0EEENS1_30DynamicPersistentTileSchedulerILi256ELi256ELb1ELb1ELb0EEEEEEEEEvNT_6ParamsE --------------------------
	.section	.text._ZN7cutlass13device_kernelIN5flash19enable_sm80_to_sm89INS1_16FlashAttnFwdSm80INS1_25CollectiveMainloopFwdSm80ILi8ELi1ELb1EN4cute5tupleIJNS5_1CILi128EEENS7_ILi64EEENS7_ILi256EEEEEELi256ENS_10bfloat16_tEfNS_4arch4Sm80ELb1ELb0ELb1ELb0ELb0ELb0ELb1ELb1EEENS1_21CollectiveEpilogueFwdINS6_IJS8_SA_S9_EEENS6_IJNS7_ILi1EEESI_SI_EEESC_SE_Li256ELb0ELb1ELb1ELb0EEENS1_30DynamicPersistentTileSchedulerILi256ELi256ELb1ELb1ELb0EEEEEEEEEvNT_6ParamsE,"ax",@progbits
	.align	128
.text._ZN7cutlass13device_kernelIN5flash19enable_sm80_to_sm89INS1_16FlashAttnFwdSm80INS1_25CollectiveMainloopFwdSm80ILi8ELi1ELb1EN4cute5tupleIJNS5_1CILi128EEENS7_ILi64EEENS7_ILi256EEEEEELi256ENS_10bfloat16_tEfNS_4arch4Sm80ELb1ELb0ELb1ELb0ELb0ELb0ELb1ELb1EEENS1_21CollectiveEpilogueFwdINS6_IJS8_SA_S9_EEENS6_IJNS7_ILi1EEESI_SI_EEESC_SE_Li256ELb0ELb1ELb1ELb0EEENS1_30DynamicPersistentTileSchedulerILi256ELi256ELb1ELb1ELb0EEEEEEEEEvNT_6ParamsE:
        .type           _ZN7cutlass13device_kernelIN5flash19enable_sm80_to_sm89INS1_16FlashAttnFwdSm80INS1_25CollectiveMainloopFwdSm80ILi8ELi1ELb1EN4cute5tupleIJNS5_1CILi128EEENS7_ILi64EEENS7_ILi256EEEEEELi256ENS_10bfloat16_tEfNS_4arch4Sm80ELb1ELb0ELb1ELb0ELb0ELb0ELb1ELb1EEENS1_21CollectiveEpilogueFwdINS6_IJS8_SA_S9_EEENS6_IJNS7_ILi1EEESI_SI_EEESC_SE_Li256ELb0ELb1ELb1ELb0EEENS1_30DynamicPersistentTileSchedulerILi256ELi256ELb1ELb1ELb0EEEEEEEEEvNT_6ParamsE,@function
        .size           _ZN7cutlass13device_kernelIN5flash19enable_sm80_to_sm89INS1_16FlashAttnFwdSm80INS1_25CollectiveMainloopFwdSm80ILi8ELi1ELb1EN4cute5tupleIJNS5_1CILi128EEENS7_ILi64EEENS7_ILi256EEEEEELi256ENS_10bfloat16_tEfNS_4arch4Sm80ELb1ELb0ELb1ELb0ELb0ELb0ELb1ELb1EEENS1_21CollectiveEpilogueFwdINS6_IJS8_SA_S9_EEENS6_IJNS7_ILi1EEESI_SI_EEESC_SE_Li256ELb0ELb1ELb1ELb0EEENS1_30DynamicPersistentTileSchedulerILi256ELi256ELb1ELb1ELb0EEEEEEEEEvNT_6ParamsE,(.L_x_24 - _ZN7cutlass13device_kernelIN5flash19enable_sm80_to_sm89INS1_16FlashAttnFwdSm80INS1_25CollectiveMainloopFwdSm80ILi8ELi1ELb1EN4cute5tupleIJNS5_1CILi128EEENS7_ILi64EEENS7_ILi256EEEEEELi256ENS_10bfloat16_tEfNS_4arch4Sm80ELb1ELb0ELb1ELb0ELb0ELb0ELb1ELb1EEENS1_21CollectiveEpilogueFwdINS6_IJS8_SA_S9_EEENS6_IJNS7_ILi1EEESI_SI_EEESC_SE_Li256ELb0ELb1ELb1ELb0EEENS1_30DynamicPersistentTileSchedulerILi256ELi256ELb1ELb1ELb0EEEEEEEEEvNT_6ParamsE)
        .other          _ZN7cutlass13device_kernelIN5flash19enable_sm80_to_sm89INS1_16FlashAttnFwdSm80INS1_25CollectiveMainloopFwdSm80ILi8ELi1ELb1EN4cute5tupleIJNS5_1CILi128EEENS7_ILi64EEENS7_ILi256EEEEEELi256ENS_10bfloat16_tEfNS_4arch4Sm80ELb1ELb0ELb1ELb0ELb0ELb0ELb1ELb1EEENS1_21CollectiveEpilogueFwdINS6_IJS8_SA_S9_EEENS6_IJNS7_ILi1EEESI_SI_EEESC_SE_Li256ELb0ELb1ELb1ELb0EEENS1_30DynamicPersistentTileSchedulerILi256ELi256ELb1ELb1ELb0EEEEEEEEEvNT_6ParamsE,@"STO_CUDA_ENTRY STV_DEFAULT"
_ZN7cutlass13device_kernelIN5flash19enable_sm80_to_sm89INS1_16FlashAttnFwdSm80INS1_25CollectiveMainloopFwdSm80ILi8ELi1ELb1EN4cute5tupleIJNS5_1CILi128EEENS7_ILi64EEENS7_ILi256EEEEEELi256ENS_10bfloat16_tEfNS_4arch4Sm80ELb1ELb0ELb1ELb0ELb0ELb0ELb1ELb1EEENS1_21CollectiveEpilogueFwdINS6_IJS8_SA_S9_EEENS6_IJNS7_ILi1EEESI_SI_EEESC_SE_Li256ELb0ELb1ELb1ELb0EEENS1_30DynamicPersistentTileSchedulerILi256ELi256ELb1ELb1ELb0EEEEEEEEEvNT_6ParamsE:
[----:B------:R-:W-:Y:S01]  /*0000*/  LDC R1, c[0x0][0x28] ;  /* 0x00000a00ff017b82 */ /* 0x000fe20000000800 */
[----:B------:R-:W-:Y:S05]  /*0010*/  EXIT ;  /* 0x000000000000794d */ /* 0x000fea0003800000 */
.L_x_6:
        /* <DEDUP_REMOVED lines=14> */
.L_x_24:


//--------------------- .text._ZN7cutlass13device_kernelIN5flash19enable_sm80_to_sm89INS1_16FlashAttnFwdSm80INS1_25CollectiveMainloopFwdSm80ILi8ELi1ELb1EN4cute5tupleIJNS5_1CILi128EEENS7_ILi48EEENS7_ILi256EEEEEELi256ENS_10bfloat16_tEfNS_4arch4Sm80ELb1ELb0ELb1ELb1ELb0ELb0ELb1ELb1EEENS1_21CollectiveEpilogueFwdINS6_IJS8_SA_S9_EEENS6_IJNS7_ILi1EEESI_SI_EEESC_SE_Li256ELb1ELb1ELb1ELb0EEENS1_36VarlenDynamicPersistentTileSchedulerILi128ELi48ELi256ELi256ELb1ELb1ELb0ELb1ELb1ELb1EEEEEEEEEvNT_6ParamsE --------------------------
	.section	.text._ZN7cutlass13device_kernelIN5flash19enable_sm80_to_sm89INS1_16FlashAttnFwdSm80INS1_25CollectiveMainloopFwdSm80ILi8ELi1ELb1EN4cute5tupleIJNS5_1CILi128EEENS7_ILi48EEENS7_ILi256EEEEEELi256ENS_10bfloat16_tEfNS_4arch4Sm80ELb1ELb0ELb1ELb1ELb0ELb0ELb1ELb1EEENS1_21CollectiveEpilogueFwdINS6_IJS8_SA_S9_EEENS6_IJNS7_ILi1EEESI_SI_EEESC_SE_Li256ELb1ELb1ELb1ELb0EEENS1_36VarlenDynamicPersistentTileSchedulerILi128ELi48ELi256ELi256ELb1ELb1ELb0ELb1ELb1ELb1EEEEEEEEEvNT_6ParamsE,"ax",@progbits
	.align	128
.text._ZN7cutlass13device_kernelIN5flash19enable_sm80_to_sm89INS1_16FlashAttnFwdSm80INS1_25CollectiveMainloopFwdSm80ILi8ELi1ELb1EN4cute5tupleIJNS5_1CILi128EEENS7_ILi48EEENS7_ILi256EEEEEELi256ENS_10bfloat16_tEfNS_4arch4Sm80ELb1ELb0ELb1ELb1ELb0ELb0ELb1ELb1EEENS1_21CollectiveEpilogueFwdINS6_IJS8_SA_S9_EEENS6_IJNS7_ILi1EEESI_SI_EEESC_SE_Li256ELb1ELb1ELb1ELb0EEENS1_36VarlenDynamicPersistentTileSchedulerILi128ELi48ELi256ELi256ELb1ELb1ELb0ELb1ELb1ELb1EEEEEEEEEvNT_6ParamsE:
        .type           _ZN7cutlass13device_kernelIN5flash19enable_sm80_to_sm89INS1_16FlashAttnFwdSm80INS1_25CollectiveMainloopFwdSm80ILi8ELi1ELb1EN4cute5tupleIJNS5_1CILi128EEENS7_ILi48EEENS7_ILi256EEEEEELi256ENS_10bfloat16_tEfNS_4arch4Sm80ELb1ELb0ELb1ELb1ELb0ELb0ELb1ELb1EEENS1_21CollectiveEpilogueFwdINS6_IJS8_SA_S9_EEENS6_IJNS7_ILi1EEESI_SI_EEESC_SE_Li256ELb1ELb1ELb1ELb0EEENS1_36VarlenDynamicPersistentTileSchedulerILi128ELi48ELi256ELi256ELb1ELb1ELb0ELb1ELb1ELb1EEEEEEEEEvNT_6ParamsE,@function
        .size           _ZN7cutlass13device_kernelIN5flash19enable_sm80_to_sm89INS1_16FlashAttnFwdSm80INS1_25CollectiveMainloopFwdSm80ILi8ELi1ELb1EN4cute5tupleIJNS5_1CILi128EEENS7_ILi48EEENS7_ILi256EEEEEELi256ENS_10bfloat16_tEfNS_4arch4Sm80ELb1ELb0ELb1ELb1ELb0ELb0ELb1ELb1EEENS1_21CollectiveEpilogueFwdINS6_IJS8_SA_S9_EEENS6_IJNS7_ILi1EEESI_SI_EEESC_SE_Li256ELb1ELb1ELb1ELb0EEENS1_36VarlenDynamicPersistentTileSchedulerILi128ELi48ELi256ELi256ELb1ELb1ELb0ELb1ELb1ELb1EEEEEEEEEvNT_6ParamsE,(.L_x_25 - _ZN7cutlass13device_kernelIN5flash19enable_sm80_to_sm89INS1_16FlashAttnFwdSm80INS1_25CollectiveMainloopFwdSm80ILi8ELi1ELb1EN4cute5tupleIJNS5_1CILi128EEENS7_ILi48EEENS7_ILi256EEEEEELi256ENS_10bfloat16_tEfNS_4arch4Sm80ELb1ELb0ELb1ELb1ELb0ELb0ELb1ELb1EEENS1_21CollectiveEpilogueFwdINS6_IJS8_SA_S9_EEENS6_IJNS7_ILi1EEESI_SI_EEESC_SE_Li256ELb1ELb1ELb1ELb0EEENS1_36VarlenDynamicPersistentTileSchedulerILi128ELi48ELi256ELi256ELb1ELb1ELb0ELb1ELb1ELb1EEEEEEEEEvNT_6ParamsE)
        .other          _ZN7cutlass13device_kernelIN5flash19enable_sm80_to_sm89INS1_16FlashAttnFwdSm80INS1_25CollectiveMainloopFwdSm80ILi8ELi1ELb1EN4cute5tupleIJNS5_1CILi128EEENS7_ILi48EEENS7_ILi256EEEEEELi256ENS_10bfloat16_tEfNS_4arch4Sm80ELb1ELb0ELb1ELb1ELb0ELb0ELb1ELb1EEENS1_21CollectiveEpilogueFwdINS6_IJS8_SA_S9_EEENS6_IJNS7_ILi1EEESI_SI_EEESC_SE_Li256ELb1ELb1ELb1ELb0EEENS1_36VarlenDynamicPersistentTileSchedulerILi128ELi48ELi256ELi256ELb1ELb1ELb0ELb1ELb1ELb1EEEEEEEEEvNT_6ParamsE,@"STO_CUDA_ENTRY STV_DEFAULT"
_ZN7cutlass13device_kernelIN5flash19enable_sm80_to_sm89INS1_16FlashAttnFwdSm80INS1_25CollectiveMainloopFwdSm80ILi8ELi1ELb1EN4cute5tupleIJNS5_1CILi128EEENS7_ILi48EEENS7_ILi256EEEEEELi256ENS_10bfloat16_tEfNS_4arch4Sm80ELb1ELb0ELb1ELb1ELb0ELb0ELb1ELb1EEENS1_21CollectiveEpilogueFwdINS6_IJS8_SA_S9_EEENS6_IJNS7_ILi1EEESI_SI_EEESC_SE_Li256ELb1ELb1ELb1ELb0EEENS1_36VarlenDynamicPersistentTileSchedulerILi128ELi48ELi256ELi256ELb1ELb1ELb0ELb1ELb1ELb1EEEEEEEEEvNT_6ParamsE:
[----:B------:R-:W-:Y:S01]  /*0000*/  LDC R1, c[0x0][0x28] ;  /* 0x00000a00ff017b82 */ /* 0x000fe20000000800 */
[----:B------:R-:W-:Y:S05]  /*0010*/  EXIT ;  /* 0x000000000000794d */ /* 0x000fea0003800000 */
.L_x_7:
        /* <DEDUP_REMOVED lines=14> */
.L_x_25:


//--------------------- .text._ZN7cutlass13device_kernelIN5flash19enable_sm80_to_sm89INS1_16FlashAttnFwdSm80INS1_25CollectiveMainloopFwdSm80ILi8ELi1ELb0EN4cute5tupleIJNS5_1CILi128EEENS7_ILi32EEENS7_ILi256EEEEEELi256ENS_10bfloat16_tEfNS_4arch4Sm80ELb1ELb0ELb1ELb1ELb0ELb1ELb1ELb1EEENS1_21CollectiveEpilogueFwdINS6_IJS8_SA_S9_EEENS6_IJNS7_ILi1EEESI_SI_EEESC_SE_Li256ELb1ELb1ELb1ELb0EEENS1_36VarlenDynamicPersistentTileSchedulerILi128ELi32ELi256ELi256ELb1ELb1ELb0ELb1ELb1ELb1EEEEEEEEEvNT_6ParamsE --------------------------
	.section	.text._ZN7cutlass13device_kernelIN5flash19enable_sm80_to_sm89INS1_16FlashAttnFwdSm80INS1_25CollectiveMainloopFwdSm80ILi8ELi1ELb0EN4cute5tupleIJNS5_1CILi128EEENS7_ILi32EEENS7_ILi256EEEEEELi256ENS_10bfloat16_tEfNS_4arch4Sm80ELb1ELb0ELb1ELb1ELb0ELb1ELb1ELb1EEENS1_21CollectiveEpilogueFwdINS6_IJS8_SA_S9_EEENS6_IJNS7_ILi1EEESI_SI_EEESC_SE_Li256ELb1ELb1ELb1ELb0EEENS1_36VarlenDynamicPersistentTileSchedulerILi128ELi32ELi256ELi256ELb1ELb1ELb0ELb1ELb1ELb1EEEEEEEEEvNT_6ParamsE,"ax",@progbits
	.align	128
.text._ZN7cutlass13device_kernelIN5flash19enable_sm80_to_sm89INS1_16FlashAttnFwdSm80INS1_25CollectiveMainloopFwdSm80ILi8ELi1ELb0EN4cute5tupleIJNS5_1CILi128EEENS7_ILi32EEENS7_ILi256EEEEEELi256ENS_10bfloat16_tEfNS_4arch4Sm80ELb1ELb0ELb1ELb1ELb0ELb1ELb1ELb1EEENS1_21CollectiveEpilogueFwdINS6_IJS8_SA_S9_EEENS6_IJNS7_ILi1EEESI_SI_EEESC_SE_Li256ELb1ELb1ELb1ELb0EEENS1_36VarlenDynamicPersistentTileSchedulerILi128ELi32ELi256ELi256ELb1ELb1ELb0ELb1ELb1ELb1EEEEEEEEEvNT_6ParamsE:
        .type           _ZN7cutlass13device_kernelIN5flash19enable_sm80_to_sm89INS1_16FlashAttnFwdSm80INS1_25CollectiveMainloopFwdSm80ILi8ELi1ELb0EN4cute5tupleIJNS5_1CILi128EEENS7_ILi32EEENS7_ILi256EEEEEELi256ENS_10bfloat16_tEfNS_4arch4Sm80ELb1ELb0ELb1ELb1ELb0ELb1ELb1ELb1EEENS1_21CollectiveEpilogueFwdINS6_IJS8_SA_S9_EEENS6_IJNS7_ILi1EEESI_SI_EEESC_SE_Li256ELb1ELb1ELb1ELb0EEENS1_36VarlenDynamicPersistentTileSchedulerILi128ELi32ELi256ELi256ELb1ELb1ELb0ELb1ELb1ELb1EEEEEEEEEvNT_6ParamsE,@function
        .size           _ZN7cutlass13device_kernelIN5flash19enable_sm80_to_sm89INS1_16FlashAttnFwdSm80INS1_25CollectiveMainloopFwdSm80ILi8ELi1ELb0EN4cute5tupleIJNS5_1CILi128EEENS7_ILi32EEENS7_ILi256EEEEEELi256ENS_10bfloat16_tEfNS_4arch4Sm80ELb1ELb0ELb1ELb1ELb0ELb1ELb1ELb1EEENS1_21CollectiveEpilogueFwdINS6_IJS8_SA_S9_EEENS6_IJNS7_ILi1EEESI_SI_EEESC_SE_Li256ELb1ELb1ELb1ELb0EEENS1_36VarlenDynamicPersistentTileSchedulerILi128ELi32ELi256ELi256ELb1ELb1ELb0ELb1ELb1ELb1EEEEEEEEEvNT_6ParamsE,(.L_x_26 - _ZN7cutlass13device_kernelIN5flash19enable_sm80_to_sm89INS1_16FlashAttnFwdSm80INS1_25CollectiveMainloopFwdSm80ILi8ELi1ELb0EN4cute5tupleIJNS5_1CILi128EEENS7_ILi32EEENS7_ILi256EEEEEELi256ENS_10bfloat16_tEfNS_4arch4Sm80ELb1ELb0ELb1ELb1ELb0ELb1ELb1ELb1EEENS1_21CollectiveEpilogueFwdINS6_IJS8_SA_S9_EEENS6_IJNS7_ILi1EEESI_SI_EEESC_SE_Li256ELb1ELb1ELb1ELb0EEENS1_36VarlenDynamicPersistentTileSchedulerILi128ELi32ELi256ELi256ELb1ELb1ELb0ELb1ELb1ELb1EEEEEEEEEvNT_6ParamsE)
        .other          _ZN7cutlass13device_kernelIN5flash19enable_sm80_to_sm89INS1_16FlashAttnFwdSm80INS1_25CollectiveMainloopFwdSm80ILi8ELi1ELb0EN4cute5tupleIJNS5_1CILi128EEENS7_ILi32EEENS7_ILi256EEEEEELi256ENS_10bfloat16_tEfNS_4arch4Sm80ELb1ELb0ELb1ELb1ELb0ELb1ELb1ELb1EEENS1_21CollectiveEpilogueFwdINS6_IJS8_SA_S9_EEENS6_IJNS7_ILi1EEESI_SI_EEESC_SE_Li256ELb1ELb1ELb1ELb0EEENS1_36VarlenDynamicPersistentTileSchedulerILi128ELi32ELi256ELi256ELb1ELb1ELb0ELb1ELb1ELb1EEEEEEEEEvNT_6ParamsE,@"STO_CUDA_ENTRY STV_DEFAULT"
_ZN7cutlass13device_kernelIN5flash19enable_sm80_to_sm89INS1_16FlashAttnFwdSm80INS1_25CollectiveMainloopFwdSm80ILi8ELi1ELb0EN4cute5tupleIJNS5_1CILi128EEENS7_ILi32EEENS7_ILi256EEEEEELi256ENS_10bfloat16_tEfNS_4arch4Sm80ELb1ELb0ELb1ELb1ELb0ELb1ELb1ELb1EEENS1_21CollectiveEpilogueFwdINS6_IJS8_SA_S9_EEENS6_IJNS7_ILi1EEESI_SI_EEESC_SE_Li256ELb1ELb1ELb1ELb0EEENS1_36VarlenDynamicPersistentTileSchedulerILi128ELi32ELi256ELi256ELb1ELb1ELb0ELb1ELb1ELb1EEEEEEEEEvNT_6ParamsE:
[----:B------:R-:W-:Y:S01]  /*0000*/  LDC R1, c[0x0][0x28] ;  /* 0x00000a00ff017b82 */ /* 0x000fe20000000800 */
[----:B------:R-:W-:Y:S05]  /*0010*/  EXIT ;  /* 0x000000000000794d */ /* 0x000fea0003800000 */
.L_x_8:
        /* <DEDUP_REMOVED lines=14> */
.L_x_26:


//--------------------- .text._ZN7cutlass13device_kernelIN5flash19enable_sm80_to_sm89INS1_16FlashAttnFwdSm80INS1_25CollectiveMainloopFwdSm80ILi8ELi1ELb0EN4cute5tupleIJNS5_1CILi128EEENS7_ILi96EEENS7_ILi256EEEEEELi256ENS_10bfloat16_tEfNS_4arch4Sm80ELb0ELb0ELb1ELb0ELb0ELb0ELb1ELb1EEENS1_21CollectiveEpilogueFwdINS6_IJS8_SA_S9_EEENS6_IJNS7_ILi1EEESI_SI_EEESC_SE_Li256ELb0ELb1ELb1ELb0EEENS1_19SingleTileSchedulerILb0ELb1ELb1ELi128EEEEEEEEEvNT_6ParamsE --------------------------
	.section	.text._ZN7cutlass13device_kernelIN5flash19enable_sm80_to_sm89INS1_16FlashAttnFwdSm80INS1_25CollectiveMainloopFwdSm80ILi8ELi1ELb0EN4cute5tupleIJNS5_1CILi128EEENS7_ILi96EEENS7_ILi256EEEEEELi256ENS_10bfloat16_tEfNS_4arch4Sm80ELb0ELb0ELb1ELb0ELb0ELb0ELb1ELb1EEENS1_21CollectiveEpilogueFwdINS6_IJS8_SA_S9_EEENS6_IJNS7_ILi1EEESI_SI_EEESC_SE_Li256ELb0ELb1ELb1ELb0EEENS1_19SingleTileSchedulerILb0ELb1ELb1ELi128EEEEEEEEEvNT_6ParamsE,"ax",@progbits
	.align	128
.text._ZN7cutlass13device_kernelIN5flash19enable_sm80_to_sm89INS1_16FlashAttnFwdSm80INS1_25CollectiveMainloopFwdSm80ILi8ELi1ELb0EN4cute5tupleIJNS5_1CILi128EEENS7_ILi96EEENS7_ILi256EEEEEELi256ENS_10bfloat16_tEfNS_4arch4Sm80ELb0ELb0ELb1ELb0ELb0ELb0ELb1ELb1EEENS1_21CollectiveEpilogueFwdINS6_IJS8_SA_S9_EEENS6_IJNS7_ILi1EEESI_SI_EEESC_SE_Li256ELb0ELb1ELb1ELb0EEENS1_19SingleTileSchedulerILb0ELb1ELb1ELi128EEEEEEEEEvNT_6ParamsE:
        .type           _ZN7cutlass13device_kernelIN5flash19enable_sm80_to_sm89INS1_16FlashAttnFwdSm80INS1_25CollectiveMainloopFwdSm80ILi8ELi1ELb0EN4cute5tupleIJNS5_1CILi128EEENS7_ILi96EEENS7_ILi256EEEEEELi256ENS_10bfloat16_tEfNS_4arch4Sm80ELb0ELb0ELb1ELb0ELb0ELb0ELb1ELb1EEENS1_21CollectiveEpilogueFwdINS6_IJS8_SA_S9_EEENS6_IJNS7_ILi1EEESI_SI_EEESC_SE_Li256ELb0ELb1ELb1ELb0EEENS1_19SingleTileSchedulerILb0ELb1ELb1ELi128EEEEEEEEEvNT_6ParamsE,@function
        .size           _ZN7cutlass13device_kernelIN5flash19enable_sm80_to_sm89INS1_16FlashAttnFwdSm80INS1_25CollectiveMainloopFwdSm80ILi8ELi1ELb0EN4cute5tupleIJNS5_1CILi128EEENS7_ILi96EEENS7_ILi256EEEEEELi256ENS_10bfloat16_tEfNS_4arch4Sm80ELb0ELb0ELb1ELb0ELb0ELb0ELb1ELb1EEENS1_21CollectiveEpilogueFwdINS6_IJS8_SA_S9_EEENS6_IJNS7_ILi1EEESI_SI_EEESC_SE_Li256ELb0ELb1ELb1ELb0EEENS1_19SingleTileSchedulerILb0ELb1ELb1ELi128EEEEEEEEEvNT_6ParamsE,(.L_x_27 - _ZN7cutlass13device_kernelIN5flash19enable_sm80_to_sm89INS1_16FlashAttnFwdSm80INS1_25CollectiveMainloopFwdSm80ILi8ELi1ELb0EN4cute5tupleIJNS5_1CILi128EEENS7_ILi96EEENS7_ILi256EEEEEELi256ENS_10bfloat16_tEfNS_4arch4Sm80ELb0ELb0ELb1ELb0ELb0ELb0ELb1ELb1EEENS1_21CollectiveEpilogueFwdINS6_IJS8_SA_S9_EEENS6_IJNS7_ILi1EEESI_SI_EEESC_SE_Li256ELb0ELb1ELb1ELb0EEENS1_19SingleTileSchedulerILb0ELb1ELb1ELi128EEEEEEEEEvNT_6ParamsE)
        .other          _ZN7cutlass13device_kernelIN5flash19enable_sm80_to_sm89INS1_16FlashAttnFwdSm80INS1_25CollectiveMainloopFwdSm80ILi8ELi1ELb0EN4cute5tupleIJNS5_1CILi128EEENS7_ILi96EEENS7_ILi256EEEEEELi256ENS_10bfloat16_tEfNS_4arch4Sm80ELb0ELb0ELb1ELb0ELb0ELb0ELb1ELb1EEENS1_21CollectiveEpilogueFwdINS6_IJS8_SA_S9_EEENS6_IJNS7_ILi1EEESI_SI_EEESC_SE_Li256ELb0ELb1ELb1ELb0EEENS1_19SingleTileSchedulerILb0ELb1ELb1ELi128EEEEEEEEEvNT_6ParamsE,@"STO_CUDA_ENTRY STV_DEFAULT"
_ZN7cutlass13device_kernelIN5flash19enable_sm80_to_sm89INS1_16FlashAttnFwdSm80INS1_25CollectiveMainloopFwdSm80ILi8ELi1ELb0EN4cute5tupleIJNS5_1CILi128EEENS7_ILi96EEENS7_ILi256EEEEEELi256ENS_10bfloat16_tEfNS_4arch4Sm80ELb0ELb0ELb1ELb0ELb0ELb0ELb1ELb1EEENS1_21CollectiveEpilogueFwdINS6_IJS8_SA_S9_EEENS6_IJNS7_ILi1EEESI_SI_EEESC_SE_Li256ELb0ELb1ELb1ELb0EEENS1_19SingleTileSchedulerILb0ELb1ELb1ELi128EEEEEEEEEvNT_6ParamsE:
[----:B------:R-:W-:Y:S01]  /*0000*/  LDC R1, c[0x0][0x28] ;  /* 0x00000a00ff017b82 */ /* 0x000fe20000000800 */
[----:B------:R-:W-:Y:S05]  /*0010*/  EXIT ;  /* 0x000000000000794d */ /* 0x000fea0003800000 */
.L_x_9:
        /* <DEDUP_REMOVED lines=14> */
.L_x_27:


//--------------------- .text._ZN7cutlass13device_kernelIN5flash19enable_sm80_to_sm89INS1_16FlashAttnFwdSm80INS1_25CollectiveMainloopFwdSm80ILi8ELi1ELb0EN4cute5tupleIJNS5_1CILi128EEENS7_ILi64EEENS7_ILi256EEEEEELi256ENS_10bfloat16_tEfNS_4arch4Sm80ELb0ELb0ELb1ELb1ELb0ELb0ELb1ELb1EEENS1_21CollectiveEpilogueFwdINS6_IJS8_SA_S9_EEENS6_IJNS7_ILi1EEESI_SI_EEESC_SE_Li256ELb1ELb1ELb1ELb0EEENS1_36VarlenDynamicPersistentTileSchedulerILi128ELi64ELi256ELi256ELb1ELb1ELb0ELb0ELb1ELb1EEEEEEEEEvNT_6ParamsE --------------------------
	.section	.text._ZN7cutlass13device_kernelIN5flash19enable_sm80_to_sm89INS1_16FlashAttnFwdSm80INS1_25CollectiveMainloopFwdSm80ILi8ELi1ELb0EN4cute5tupleIJNS5_1CILi128EEENS7_ILi64EEENS7_ILi256EEEEEELi256ENS_10bfloat16_tEfNS_4arch4Sm80ELb0ELb0ELb1ELb1ELb0ELb0ELb1ELb1EEENS1_21CollectiveEpilogueFwdINS6_IJS8_SA_S9_EEENS6_IJNS7_ILi1EEESI_SI_EEESC_SE_Li256ELb1ELb1ELb1ELb0EEENS1_36VarlenDynamicPersistentTileSchedulerILi128ELi64ELi256ELi256ELb1ELb1ELb0ELb0ELb1ELb1EEEEEEEEEvNT_6ParamsE,"ax",@progbits
	.align	128
.text._ZN7cutlass13device_kernelIN5flash19enable_sm80_to_sm89INS1_16FlashAttnFwdSm80INS1_25CollectiveMainloopFwdSm80ILi8ELi1ELb0EN4cute5tupleIJNS5_1CILi128EEENS7_ILi64EEENS7_ILi256EEEEEELi256ENS_10bfloat16_tEfNS_4arch4Sm80ELb0ELb0ELb1ELb1ELb0ELb0ELb1ELb1EEENS1_21CollectiveEpilogueFwdINS6_IJS8_SA_S9_EEENS6_IJNS7_ILi1EEESI_SI_EEESC_SE_Li256ELb1ELb1ELb1ELb0EEENS1_36VarlenDynamicPersistentTileSchedulerILi128ELi64ELi256ELi256ELb1ELb1ELb0ELb0ELb1ELb1EEEEEEEEEvNT_6ParamsE:
        .type           _ZN7cutlass13device_kernelIN5flash19enable_sm80_to_sm89INS1_16FlashAttnFwdSm80INS1_25CollectiveMainloopFwdSm80ILi8ELi1ELb0EN4cute5tupleIJNS5_1CILi128EEENS7_ILi64EEENS7_ILi256EEEEEELi256ENS_10bfloat16_tEfNS_4arch4Sm80ELb0ELb0ELb1ELb1ELb0ELb0ELb1ELb1EEENS1_21CollectiveEpilogueFwdINS6_IJS8_SA_S9_EEENS6_IJNS7_ILi1EEESI_SI_EEESC_SE_Li256ELb1ELb1ELb1ELb0EEENS1_36VarlenDynamicPersistentTileSchedulerILi128ELi64ELi256ELi256ELb1ELb1ELb0ELb0ELb1ELb1EEEEEEEEEvNT_6ParamsE,@function
        .size           _ZN7cutlass13device_kernelIN5flash19enable_sm80_to_sm89INS1_16FlashAttnFwdSm80INS1_25CollectiveMainloopFwdSm80ILi8ELi1ELb0EN4cute5tupleIJNS5_1CILi128EEENS7_ILi64EEENS7_ILi256EEEEEELi256ENS_10bfloat16_tEfNS_4arch4Sm80ELb0ELb0ELb1ELb1ELb0ELb0ELb1ELb1EEENS1_21CollectiveEpilogueFwdINS6_IJS8_SA_S9_EEENS6_IJNS7_ILi1EEESI_SI_EEESC_SE_Li256ELb1ELb1ELb1ELb0EEENS1_36VarlenDynamicPersistentTileSchedulerILi128ELi64ELi256ELi256ELb1ELb1ELb0ELb0ELb1ELb1EEEEEEEEEvNT_6ParamsE,(.L_x_28 - _ZN7cutlass13device_kernelIN5flash19enable_sm80_to_sm89INS1_16FlashAttnFwdSm80INS1_25CollectiveMainloopFwdSm80ILi8ELi1ELb0EN4cute5tupleIJNS5_1CILi128EEENS7_ILi64EEENS7_ILi256EEEEEELi256ENS_10bfloat16_tEfNS_4arch4Sm80ELb0ELb0ELb1ELb1ELb0ELb0ELb1ELb1EEENS1_21CollectiveEpilogueFwdINS6_IJS8_SA_S9_EEENS6_IJNS7_ILi1EEESI_SI_EEESC_SE_Li256ELb1ELb1ELb1ELb0EEENS1_36VarlenDynamicPersistentTileSchedulerILi128ELi64ELi256ELi256ELb1ELb1ELb0ELb0ELb1ELb1EEEEEEEEEvNT_6ParamsE)
        .other          _ZN7cutlass13device_kernelIN5flash19enable_sm80_to_sm89INS1_16FlashAttnFwdSm80INS1_25CollectiveMainloopFwdSm80ILi8ELi1ELb0EN4cute5tupleIJNS5_1CILi128EEENS7_ILi64EEENS7_ILi256EEEEEELi256ENS_10bfloat16_tEfNS_4arch4Sm80ELb0ELb0ELb1ELb1ELb0ELb0ELb1ELb1EEENS1_21CollectiveEpilogueFwdINS6_IJS8_SA_S9_EEENS6_IJNS7_ILi1EEESI_SI_EEESC_SE_Li256ELb1ELb1ELb1ELb0EEENS1_36VarlenDynamicPersistentTileSchedulerILi128ELi64ELi256ELi256ELb1ELb1ELb0ELb0ELb1ELb1EEEEEEEEEvNT_6ParamsE,@"STO_CUDA_ENTRY STV_DEFAULT"
_ZN7cutlass13device_kernelIN5flash19enable_sm80_to_sm89INS1_16FlashAttnFwdSm80INS1_25CollectiveMainloopFwdSm80ILi8ELi1ELb0EN4cute5tupleIJNS5_1CILi128EEENS7_ILi64EEENS7_ILi256EEEEEELi256ENS_10bfloat16_tEfNS_4arch4Sm80ELb0ELb0ELb1ELb1ELb0ELb0ELb1ELb1EEENS1_21CollectiveEpilogueFwdINS6_IJS8_SA_S9_EEENS6_IJNS7_ILi1EEESI_SI_EEESC_SE_Li256ELb1ELb1ELb1ELb0EEENS1_36VarlenDynamicPersistentTileSchedulerILi128ELi64ELi256ELi256ELb1ELb1ELb0ELb0ELb1ELb1EEEEEEEEEvNT_6ParamsE:
[----:B------:R-:W-:Y:S01]  /*0000*/  LDC R1, c[0x0][0x28] ;  /* 0x00000a00ff017b82 */ /* 0x000fe20000000800 */
[----:B------:R-:W-:Y:S05]  /*0010*/  EXIT ;  /* 0x000000000000794d */ /* 0x000fea0003800000 */
.L_x_10:
        /* <DEDUP_REMOVED lines=14> */
.L_x_28:


//--------------------- .text._ZN7cutlass13device_kernelIN5flash19enable_sm80_to_sm89INS1_16FlashAttnFwdSm80INS1_25CollectiveMainloopFwdSm80ILi8ELi1ELb0EN4cute5tupleIJNS5_1CILi128EEENS7_ILi48EEENS7_ILi256EEEEEELi256ENS_10bfloat16_tEfNS_4arch4Sm80ELb0ELb0ELb1ELb1ELb0ELb1ELb1ELb1EEENS1_21CollectiveEpilogueFwdINS6_IJS8_SA_S9_EEENS6_IJNS7_ILi1EEESI_SI_EEESC_SE_Li256ELb1ELb1ELb1ELb0EEENS1_36VarlenDynamicPersistentTileSchedulerILi128ELi48ELi256ELi256ELb1ELb1ELb0ELb0ELb1ELb1EEEEEEEEEvNT_6ParamsE --------------------------
	.section	.text._ZN7cutlass13device_kernelIN5flash19enable_sm80_to_sm89INS1_16FlashAttnFwdSm80INS1_25CollectiveMainloopFwdSm80ILi8ELi1ELb0EN4cute5tupleIJNS5_1CILi128EEENS7_ILi48EEENS7_ILi256EEEEEELi256ENS_10bfloat16_tEfNS_4arch4Sm80ELb0ELb0ELb1ELb1ELb0ELb1ELb1ELb1EEENS1_21CollectiveEpilogueFwdINS6_IJS8_SA_S9_EEENS6_IJNS7_ILi1EEESI_SI_EEESC_SE_Li256ELb1ELb1ELb1ELb0EEENS1_36VarlenDynamicPersistentTileSchedulerILi128ELi48ELi256ELi256ELb1ELb1ELb0ELb0ELb1ELb1EEEEEEEEEvNT_6ParamsE,"ax",@progbits
	.align	128
.text._ZN7cutlass13device_kernelIN5flash19enable_sm80_to_sm89INS1_16FlashAttnFwdSm80INS1_25CollectiveMainloopFwdSm80ILi8ELi1ELb0EN4cute5tupleIJNS5_1CILi128EEENS7_ILi48EEENS7_ILi256EEEEEELi256ENS_10bfloat16_tEfNS_4arch4Sm80ELb0ELb0ELb1ELb1ELb0ELb1ELb1ELb1EEENS1_21CollectiveEpilogueFwdINS6_IJS8_SA_S9_EEENS6_IJNS7_ILi1EEESI_SI_EEESC_SE_Li256ELb1ELb1ELb1ELb0EEENS1_36VarlenDynamicPersistentTileSchedulerILi128ELi48ELi256ELi256ELb1ELb1ELb0ELb0ELb1ELb1EEEEEEEEEvNT_6ParamsE:
        .type           _ZN7cutlass13device_kernelIN5flash19enable_sm80_to_sm89INS1_16FlashAttnFwdSm80INS1_25CollectiveMainloopFwdSm80ILi8ELi1ELb0EN4cute5tupleIJNS5_1CILi128EEENS7_ILi48EEENS7_ILi256EEEEEELi256ENS_10bfloat16_tEfNS_4arch4Sm80ELb0ELb0ELb1ELb1ELb0ELb1ELb1ELb1EEENS1_21CollectiveEpilogueFwdINS6_IJS8_SA_S9_EEENS6_IJNS7_ILi1EEESI_SI_EEESC_SE_Li256ELb1ELb1ELb1ELb0EEENS1_36VarlenDynamicPersistentTileSchedulerILi128ELi48ELi256ELi256ELb1ELb1ELb0ELb0ELb1ELb1EEEEEEEEEvNT_6ParamsE,@function
        .size           _ZN7cutlass13device_kernelIN5flash19enable_sm80_to_sm89INS1_16FlashAttnFwdSm80INS1_25CollectiveMainloopFwdSm80ILi8ELi1ELb0EN4cute5tupleIJNS5_1CILi128EEENS7_ILi48EEENS7_ILi256EEEEEELi256ENS_10bfloat16_tEfNS_4arch4Sm80ELb0ELb0ELb1ELb1ELb0ELb1ELb1ELb1EEENS1_21CollectiveEpilogueFwdINS6_IJS8_SA_S9_EEENS6_IJNS7_ILi1EEESI_SI_EEESC_SE_Li256ELb1ELb1ELb1ELb0EEENS1_36VarlenDynamicPersistentTileSchedulerILi128ELi48ELi256ELi256ELb1ELb1ELb0ELb0ELb1ELb1EEEEEEEEEvNT_6ParamsE,(.L_x_29 - _ZN7cutlass13device_kernelIN5flash19enable_sm80_to_sm89INS1_16FlashAttnFwdSm80INS1_25CollectiveMainloopFwdSm80ILi8ELi1ELb0EN4cute5tupleIJNS5_1CILi128EEENS7_ILi48EEENS7_ILi256EEEEEELi256ENS_10bfloat16_tEfNS_4arch4Sm80ELb0ELb0ELb1ELb1ELb0ELb1ELb1ELb1EEENS1_21CollectiveEpilogueFwdINS6_IJS8_SA_S9_EEENS6_IJNS7_ILi1EEESI_SI_EEESC_SE_Li256ELb1ELb1ELb1ELb0EEENS1_36VarlenDynamicPersistentTileSchedulerILi128ELi48ELi256ELi256ELb1ELb1ELb0ELb0ELb1ELb1EEEEEEEEEvNT_6ParamsE)
        .other          _ZN7cutlass13device_kernelIN5flash19enable_sm80_to_sm89INS1_16FlashAttnFwdSm80INS1_25CollectiveMainloopFwdSm80ILi8ELi1ELb0EN4cute5tupleIJNS5_1CILi128EEENS7_ILi48EEENS7_ILi256EEEEEELi256ENS_10bfloat16_tEfNS_4arch4Sm80ELb0ELb0ELb1ELb1ELb0ELb1ELb1ELb1EEENS1_21CollectiveEpilogueFwdINS6_IJS8_SA_S9_EEENS6_IJNS7_ILi1EEESI_SI_EEESC_SE_Li256ELb1ELb1ELb1ELb0EEENS1_36VarlenDynamicPersistentTileSchedulerILi128ELi48ELi256ELi256ELb1ELb1ELb0ELb0ELb1ELb1EEEEEEEEEvNT_6ParamsE,@"STO_CUDA_ENTRY STV_DEFAULT"
_ZN7cutlass13device_kernelIN5flash19enable_sm80_to_sm89INS1_16FlashAttnFwdSm80INS1_25CollectiveMainloopFwdSm80ILi8ELi1ELb0EN4cute5tupleIJNS5_1CILi128EEENS7_ILi48EEENS7_ILi256EEEEEELi256ENS_10bfloat16_tEfNS_4arch4Sm80ELb0ELb0ELb1ELb1ELb0ELb1ELb1ELb1EEENS1_21CollectiveEpilogueFwdINS6_IJS8_SA_S9_EEENS6_IJNS7_ILi1EEESI_SI_EEESC_SE_Li256ELb1ELb1ELb1ELb0EEENS1_36VarlenDynamicPersistentTileSchedulerILi128ELi48ELi256ELi256ELb1ELb1ELb0ELb0ELb1ELb1EEEEEEEEEvNT_6ParamsE:
[----:B------:R-:W-:Y:S01]  /*0000*/  LDC R1, c[0x0][0x28] ;  /* 0x00000a00ff017b82 */ /* 0x000fe20000000800 */
[----:B------:R-:W-:Y:S05]  /*0010*/  EXIT ;  /* 0x000000000000794d */ /* 0x000fea0003800000 */
.L_x_11:
        /* <DEDUP_REMOVED lines=14> */
.L_x_29:


//--------------------- .text._ZN7cutlass13device_kernelIN5flash19enable_sm80_to_sm89INS1_16FlashAttnFwdSm80INS1_25CollectiveMainloopFwdSm80ILi8ELi1ELb0EN4cute5tupleIJNS5_1CILi128EEENS7_ILi64EEENS7_ILi256EEEEEELi256ENS_10bfloat16_tEfNS_4arch4Sm80ELb0ELb1ELb1ELb0ELb0ELb0ELb1ELb1EEENS1_21CollectiveEpilogueFwdINS6_IJS8_SA_S9_EEENS6_IJNS7_ILi1EEESI_SI_EEESC_SE_Li256ELb0ELb1ELb1ELb0EEENS1_19SingleTileSchedulerILb0ELb1ELb1ELi128EEEEEEEEEvNT_6ParamsE --------------------------
	.section	.text._ZN7cutlass13device_kernelIN5flash19enable_sm80_to_sm89INS1_16FlashAttnFwdSm80INS1_25CollectiveMainloopFwdSm80ILi8ELi1ELb0EN4cute5tupleIJNS5_1CILi128EEENS7_ILi64EEENS7_ILi256EEEEEELi256ENS_10bfloat16_tEfNS_4arch4Sm80ELb0ELb1ELb1ELb0ELb0ELb0ELb1ELb1EEENS1_21CollectiveEpilogueFwdINS6_IJS8_SA_S9_EEENS6_IJNS7_ILi1EEESI_SI_EEESC_SE_Li256ELb0ELb1ELb1ELb0EEENS1_19SingleTileSchedulerILb0ELb1ELb1ELi128EEEEEEEEEvNT_6ParamsE,"ax",@progbits
	.align	128
.text._ZN7cutlass13device_kernelIN5flash19enable_sm80_to_sm89INS1_16FlashAttnFwdSm80INS1_25CollectiveMainloopFwdSm80ILi8ELi1ELb0EN4cute5tupleIJNS5_1CILi128EEENS7_ILi64EEENS7_ILi256EEEEEELi256ENS_10bfloat16_tEfNS_4arch4Sm80ELb0ELb1ELb1ELb0ELb0ELb0ELb1ELb1EEENS1_21CollectiveEpilogueFwdINS6_IJS8_SA_S9_EEENS6_IJNS7_ILi1EEESI_SI_EEESC_SE_Li256ELb0ELb1ELb1ELb0EEENS1_19SingleTileSchedulerILb0ELb1ELb1ELi128EEEEEEEEEvNT_6ParamsE:
        .type           _ZN7cutlass13device_kernelIN5flash19enable_sm80_to_sm89INS1_16FlashAttnFwdSm80INS1_25CollectiveMainloopFwdSm80ILi8ELi1ELb0EN4cute5tupleIJNS5_1CILi128EEENS7_ILi64EEENS7_ILi256EEEEEELi256ENS_10bfloat16_tEfNS_4arch4Sm80ELb0ELb1ELb1ELb0ELb0ELb0ELb1ELb1EEENS1_21CollectiveEpilogueFwdINS6_IJS8_SA_S9_EEENS6_IJNS7_ILi1EEESI_SI_EEESC_SE_Li256ELb0ELb1ELb1ELb0EEENS1_19SingleTileSchedulerILb0ELb1ELb1ELi128EEEEEEEEEvNT_6ParamsE,@function
        .size           _ZN7cutlass13device_kernelIN5flash19enable_sm80_to_sm89INS1_16FlashAttnFwdSm80INS1_25CollectiveMainloopFwdSm80ILi8ELi1ELb0EN4cute5tupleIJNS5_1CILi128EEENS7_ILi64EEENS7_ILi256EEEEEELi256ENS_10bfloat16_tEfNS_4arch4Sm80ELb0ELb1ELb1ELb0ELb0ELb0ELb1ELb1EEENS1_21CollectiveEpilogueFwdINS6_IJS8_SA_S9_EEENS6_IJNS7_ILi1EEESI_SI_EEESC_SE_Li256ELb0ELb1ELb1ELb0EEENS1_19SingleTileSchedulerILb0ELb1ELb1ELi128EEEEEEEEEvNT_6ParamsE,(.L_x_30 - _ZN7cutlass13device_kernelIN5flash19enable_sm80_to_sm89INS1_16FlashAttnFwdSm80INS1_25CollectiveMainloopFwdSm80ILi8ELi1ELb0EN4cute5tupleIJNS5_1CILi128EEENS7_ILi64EEENS7_ILi256EEEEEELi256ENS_10bfloat16_tEfNS_4arch4Sm80ELb0ELb1ELb1ELb0ELb0ELb0ELb1ELb1EEENS1_21CollectiveEpilogueFwdINS6_IJS8_SA_S9_EEENS6_IJNS7_ILi1EEESI_SI_EEESC_SE_Li256ELb0ELb1ELb1ELb0EEENS1_19SingleTileSchedulerILb0ELb1ELb1ELi128EEEEEEEEEvNT_6ParamsE)
        .other          _ZN7cutlass13device_kernelIN5flash19enable_sm80_to_sm89INS1_16FlashAttnFwdSm80INS1_25CollectiveMainloopFwdSm80ILi8ELi1ELb0EN4cute5tupleIJNS5_1CILi128EEENS7_ILi64EEENS7_ILi256EEEEEELi256ENS_10bfloat16_tEfNS_4arch4Sm80ELb0ELb1ELb1ELb0ELb0ELb0ELb1ELb1EEENS1_21CollectiveEpilogueFwdINS6_IJS8_SA_S9_EEENS6_IJNS7_ILi1EEESI_SI_EEESC_SE_Li256ELb0ELb1ELb1ELb0EEENS1_19SingleTileSchedulerILb0ELb1ELb1ELi128EEEEEEEEEvNT_6ParamsE,@"STO_CUDA_ENTRY STV_DEFAULT"
_ZN7cutlass13device_kernelIN5flash19enable_sm80_to_sm89INS1_16FlashAttnFwdSm80INS1_25CollectiveMainloopFwdSm80ILi8ELi1ELb0EN4cute5tupleIJNS5_1CILi128EEENS7_ILi64EEENS7_ILi256EEEEEELi256ENS_10bfloat16_tEfNS_4arch4Sm80ELb0ELb1ELb1ELb0ELb0ELb0ELb1ELb1EEENS1_21CollectiveEpilogueFwdINS6_IJS8_SA_S9_EEENS6_IJNS7_ILi1EEESI_SI_EEESC_SE_Li256ELb0ELb1ELb1ELb0EEENS1_19SingleTileSchedulerILb0ELb1ELb1ELi128EEEEEEEEEvNT_6ParamsE:
[----:B------:R-:W-:Y:S01]  /*0000*/  LDC R1, c[0x0][0x28] ;  /* 0x00000a00ff017b82 */ /* 0x000fe20000000800 */
[----:B------:R-:W-:Y:S05]  /*0010*/  EXIT ;  /* 0x000000000000794d */ /* 0x000fea0003800000 */
.L_x_12:
        /* <DEDUP_REMOVED lines=14> */
.L_x_30:


//--------------------- .text._ZN7cutlass13device_kernelIN5flash19enable_sm80_to_sm89INS1_16FlashAttnFwdSm80INS1_25CollectiveMainloopFwdSm80ILi8ELi1ELb0EN4cute5tupleIJNS5_1CILi128EEENS7_ILi64EEENS7_ILi256EEEEEELi256ENS_10bfloat16_tEfNS_4arch4Sm80ELb0ELb1ELb1ELb1ELb0ELb0ELb1ELb1EEENS1_21CollectiveEpilogueFwdINS6_IJS8_SA_S9_EEENS6_IJNS7_ILi1EEESI_SI_EEESC_SE_Li256ELb1ELb1ELb1ELb0EEENS1_36VarlenDynamicPersistentTileSchedulerILi128ELi64ELi256ELi256ELb1ELb1ELb0ELb1ELb0ELb1EEEEEEEEEvNT_6ParamsE --------------------------
	.section	.text._ZN7cutlass13device_kernelIN5flash19enable_sm80_to_sm89INS1_16FlashAttnFwdSm80INS1_25CollectiveMainloopFwdSm80ILi8ELi1ELb0EN4cute5tupleIJNS5_1CILi128EEENS7_ILi64EEENS7_ILi256EEEEEELi256ENS_10bfloat16_tEfNS_4arch4Sm80ELb0ELb1ELb1ELb1ELb0ELb0ELb1ELb1EEENS1_21CollectiveEpilogueFwdINS6_IJS8_SA_S9_EEENS6_IJNS7_ILi1EEESI_SI_EEESC_SE_Li256ELb1ELb1ELb1ELb0EEENS1_36VarlenDynamicPersistentTileSchedulerILi128ELi64ELi256ELi256ELb1ELb1ELb0ELb1ELb0ELb1EEEEEEEEEvNT_6ParamsE,"ax",@progbits
	.align	128
.text._ZN7cutlass13device_kernelIN5flash19enable_sm80_to_sm89INS1_16FlashAttnFwdSm80INS1_25CollectiveMainloopFwdSm80ILi8ELi1ELb0EN4cute5tupleIJNS5_1CILi128EEENS7_ILi64EEENS7_ILi256EEEEEELi256ENS_10bfloat16_tEfNS_4arch4Sm80ELb0ELb1ELb1ELb1ELb0ELb0ELb1ELb1EEENS1_21CollectiveEpilogueFwdINS6_IJS8_SA_S9_EEENS6_IJNS7_ILi1EEESI_SI_EEESC_SE_Li256ELb1ELb1ELb1ELb0EEENS1_36VarlenDynamicPersistentTileSchedulerILi128ELi64ELi256ELi256ELb1ELb1ELb0ELb1ELb0ELb1EEEEEEEEEvNT_6ParamsE:
        .type           _ZN7cutlass13device_kernelIN5flash19enable_sm80_to_sm89INS1_16FlashAttnFwdSm80INS1_25CollectiveMainloopFwdSm80ILi8ELi1ELb0EN4cute5tupleIJNS5_1CILi128EEENS7_ILi64EEENS7_ILi256EEEEEELi256ENS_10bfloat16_tEfNS_4arch4Sm80ELb0ELb1ELb1ELb1ELb0ELb0ELb1ELb1EEENS1_21CollectiveEpilogueFwdINS6_IJS8_SA_S9_EEENS6_IJNS7_ILi1EEESI_SI_EEESC_SE_Li256ELb1ELb1ELb1ELb0EEENS1_36VarlenDynamicPersistentTileSchedulerILi128ELi64ELi256ELi256ELb1ELb1ELb0ELb1ELb0ELb1EEEEEEEEEvNT_6ParamsE,@function
        .size           _ZN7cutlass13device_kernelIN5flash19enable_sm80_to_sm89INS1_16FlashAttnFwdSm80INS1_25CollectiveMainloopFwdSm80ILi8ELi1ELb0EN4cute5tupleIJNS5_1CILi128EEENS7_ILi64EEENS7_ILi256EEEEEELi256ENS_10bfloat16_tEfNS_4arch4Sm80ELb0ELb1ELb1ELb1ELb0ELb0ELb1ELb1EEENS1_21CollectiveEpilogueFwdINS6_IJS8_SA_S9_EEENS6_IJNS7_ILi1EEESI_SI_EEESC_SE_Li256ELb1ELb1ELb1ELb0EEENS1_36VarlenDynamicPersistentTileSchedulerILi128ELi64ELi256ELi256ELb1ELb1ELb0ELb1ELb0ELb1EEEEEEEEEvNT_6ParamsE,(.L_x_31 - _ZN7cutlass13device_kernelIN5flash19enable_sm80_to_sm89INS1_16FlashAttnFwdSm80INS1_25CollectiveMainloopFwdSm80ILi8ELi1ELb0EN4cute5tupleIJNS5_1CILi128EEENS7_ILi64EEENS7_ILi256EEEEEELi256ENS_10bfloat16_tEfNS_4arch4Sm80ELb0ELb1ELb1ELb1ELb0ELb0ELb1ELb1EEENS1_21CollectiveEpilogueFwdINS6_IJS8_SA_S9_EEENS6_IJNS7_ILi1EEESI_SI_EEESC_SE_Li256ELb1ELb1ELb1ELb0EEENS1_36VarlenDynamicPersistentTileSchedulerILi128ELi64ELi256ELi256ELb1ELb1ELb0ELb1ELb0ELb1EEEEEEEEEvNT_6ParamsE)
        .other          _ZN7cutlass13device_kernelIN5flash19enable_sm80_to_sm89INS1_16FlashAttnFwdSm80INS1_25CollectiveMainloopFwdSm80ILi8ELi1ELb0EN4cute5tupleIJNS5_1CILi128EEENS7_ILi64EEENS7_ILi256EEEEEELi256ENS_10bfloat16_tEfNS_4arch4Sm80ELb0ELb1ELb1ELb1ELb0ELb0ELb1ELb1EEENS1_21CollectiveEpilogueFwdINS6_IJS8_SA_S9_EEENS6_IJNS7_ILi1EEESI_SI_EEESC_SE_Li256ELb1ELb1ELb1ELb0EEENS1_36VarlenDynamicPersistentTileSchedulerILi128ELi64ELi256ELi256ELb1ELb1ELb0ELb1ELb0ELb1EEEEEEEEEvNT_6ParamsE,@"STO_CUDA_ENTRY STV_DEFAULT"
_ZN7cutlass13device_kernelIN5flash19enable_sm80_to_sm89INS1_16FlashAttnFwdSm80INS1_25CollectiveMainloopFwdSm80ILi8ELi1ELb0EN4cute5tupleIJNS5_1CILi128EEENS7_ILi64EEENS7_ILi256EEEEEELi256ENS_10bfloat16_tEfNS_4arch4Sm80ELb0ELb1ELb1ELb1ELb0ELb0ELb1ELb1EEENS1_21CollectiveEpilogueFwdINS6_IJS8_SA_S9_EEENS6_IJNS7_ILi1EEESI_SI_EEESC_SE_Li256ELb1ELb1ELb1ELb0EEENS1_36VarlenDynamicPersistentTileSchedulerILi128ELi64ELi256ELi256ELb1ELb1ELb0ELb1ELb0ELb1EEEEEEEEEvNT_6ParamsE:
[----:B------:R-:W-:Y:S01]  /*0000*/  LDC R1, c[0x0][0x28] ;  /* 0x00000a00ff017b82 */ /* 0x000fe20000000800 */
[----:B------:R-:W-:Y:S05]  /*0010*/  EXIT ;  /* 0x000000000000794d */ /* 0x000fea0003800000 */
.L_x_13:
        /* <DEDUP_REMOVED lines=14> */
.L_x_31:


//--------------------- .text._ZN7cutlass13device_kernelIN5flash19enable_sm80_to_sm89INS1_16FlashAttnFwdSm80INS1_25CollectiveMainloopFwdSm80ILi8ELi1ELb0EN4cute5tupleIJNS5_1CILi128EEENS7_ILi48EEENS7_ILi256EEEEEELi256ENS_10bfloat16_tEfNS_4arch4Sm80ELb0ELb1ELb1ELb1ELb0ELb1ELb1ELb1EEENS1_21CollectiveEpilogueFwdINS6_IJS8_SA_S9_EEENS6_IJNS7_ILi1EEESI_SI_EEESC_SE_Li256ELb1ELb1ELb1ELb0EEENS1_36VarlenDynamicPersistentTileSchedulerILi128ELi48ELi256ELi256ELb1ELb1ELb0ELb1ELb0ELb1EEEEEEEEEvNT_6ParamsE --------------------------
	.section	.text._ZN7cutlass13device_kernelIN5flash19enable_sm80_to_sm89INS1_16FlashAttnFwdSm80INS1_25CollectiveMainloopFwdSm80ILi8ELi1ELb0EN4cute5tupleIJNS5_1CILi128EEENS7_ILi48EEENS7_ILi256EEEEEELi256ENS_10bfloat16_tEfNS_4arch4Sm80ELb0ELb1ELb1ELb1ELb0ELb1ELb1ELb1EEENS1_21CollectiveEpilogueFwdINS6_IJS8_SA_S9_EEENS6_IJNS7_ILi1EEESI_SI_EEESC_SE_Li256ELb1ELb1ELb1ELb0EEENS1_36VarlenDynamicPersistentTileSchedulerILi128ELi48ELi256ELi256ELb1ELb1ELb0ELb1ELb0ELb1EEEEEEEEEvNT_6ParamsE,"ax",@progbits
	.align	128
.text._ZN7cutlass13device_kernelIN5flash19enable_sm80_to_sm89INS1_16FlashAttnFwdSm80INS1_25CollectiveMainloopFwdSm80ILi8ELi1ELb0EN4cute5tupleIJNS5_1CILi128EEENS7_ILi48EEENS7_ILi256EEEEEELi256ENS_10bfloat16_tEfNS_4arch4Sm80ELb0ELb1ELb1ELb1ELb0ELb1ELb1ELb1EEENS1_21CollectiveEpilogueFwdINS6_IJS8_SA_S9_EEENS6_IJNS7_ILi1EEESI_SI_EEESC_SE_Li256ELb1ELb1ELb1ELb0EEENS1_36VarlenDynamicPersistentTileSchedulerILi128ELi48ELi256ELi256ELb1ELb1ELb0ELb1ELb0ELb1EEEEEEEEEvNT_6ParamsE:
        .type           _ZN7cutlass13device_kernelIN5flash19enable_sm80_to_sm89INS1_16FlashAttnFwdSm80INS1_25CollectiveMainloopFwdSm80ILi8ELi1ELb0EN4cute5tupleIJNS5_1CILi128EEENS7_ILi48EEENS7_ILi256EEEEEELi256ENS_10bfloat16_tEfNS_4arch4Sm80ELb0ELb1ELb1ELb1ELb0ELb1ELb1ELb1EEENS1_21CollectiveEpilogueFwdINS6_IJS8_SA_S9_EEENS6_IJNS7_ILi1EEESI_SI_EEESC_SE_Li256ELb1ELb1ELb1ELb0EEENS1_36VarlenDynamicPersistentTileSchedulerILi128ELi48ELi256ELi256ELb1ELb1ELb0ELb1ELb0ELb1EEEEEEEEEvNT_6ParamsE,@function
        .size           _ZN7cutlass13device_kernelIN5flash19enable_sm80_to_sm89INS1_16FlashAttnFwdSm80INS1_25CollectiveMainloopFwdSm80ILi8ELi1ELb0EN4cute5tupleIJNS5_1CILi128EEENS7_ILi48EEENS7_ILi256EEEEEELi256ENS_10bfloat16_tEfNS_4arch4Sm80ELb0ELb1ELb1ELb1ELb0ELb1ELb1ELb1EEENS1_21CollectiveEpilogueFwdINS6_IJS8_SA_S9_EEENS6_IJNS7_ILi1EEESI_SI_EEESC_SE_Li256ELb1ELb1ELb1ELb0EEENS1_36VarlenDynamicPersistentTileSchedulerILi128ELi48ELi256ELi256ELb1ELb1ELb0ELb1ELb0ELb1EEEEEEEEEvNT_6ParamsE,(.L_x_32 - _ZN7cutlass13device_kernelIN5flash19enable_sm80_to_sm89INS1_16FlashAttnFwdSm80INS1_25CollectiveMainloopFwdSm80ILi8ELi1ELb0EN4cute5tupleIJNS5_1CILi128EEENS7_ILi48EEENS7_ILi256EEEEEELi256ENS_10bfloat16_tEfNS_4arch4Sm80ELb0ELb1ELb1ELb1ELb0ELb1ELb1ELb1EEENS1_21CollectiveEpilogueFwdINS6_IJS8_SA_S9_EEENS6_IJNS7_ILi1EEESI_SI_EEESC_SE_Li256ELb1ELb1ELb1ELb0EEENS1_36VarlenDynamicPersistentTileSchedulerILi128ELi48ELi256ELi256ELb1ELb1ELb0ELb1ELb0ELb1EEEEEEEEEvNT_6ParamsE)
        .other          _ZN7cutlass13device_kernelIN5flash19enable_sm80_to_sm89INS1_16FlashAttnFwdSm80INS1_25CollectiveMainloopFwdSm80ILi8ELi1ELb0EN4cute5tupleIJNS5_1CILi128EEENS7_ILi48EEENS7_ILi256EEEEEELi256ENS_10bfloat16_tEfNS_4arch4Sm80ELb0ELb1ELb1ELb1ELb0ELb1ELb1ELb1EEENS1_21CollectiveEpilogueFwdINS6_IJS8_SA_S9_EEENS6_IJNS7_ILi1EEESI_SI_EEESC_SE_Li256ELb1ELb1ELb1ELb0EEENS1_36VarlenDynamicPersistentTileSchedulerILi128ELi48ELi256ELi256ELb1ELb1ELb0ELb1ELb0ELb1EEEEEEEEEvNT_6ParamsE,@"STO_CUDA_ENTRY STV_DEFAULT"
_ZN7cutlass13device_kernelIN5flash19enable_sm80_to_sm89INS1_16FlashAttnFwdSm80INS1_25CollectiveMainloopFwdSm80ILi8ELi1ELb0EN4cute5tupleIJNS5_1CILi128EEENS7_ILi48EEENS7_ILi256EEEEEELi256ENS_10bfloat16_tEfNS_4arch4Sm80ELb0ELb1ELb1ELb1ELb0ELb1ELb1ELb1EEENS1_21CollectiveEpilogueFwdINS6_IJS8_SA_S9_EEENS6_IJNS7_ILi1EEESI_SI_EEESC_SE_Li256ELb1ELb1ELb1ELb0EEENS1_36VarlenDynamicPersistentTileSchedulerILi128ELi48ELi256ELi256ELb1ELb1ELb0ELb1ELb0ELb1EEEEEEEEEvNT_6ParamsE:
[----:B------:R-:W-:Y:S01]  /*0000*/  LDC R1, c[0x0][0x28] ;  /* 0x00000a00ff017b82 */ /* 0x000fe20000000800 */
[----:B------:R-:W-:Y:S05]  /*0010*/  EXIT ;  /* 0x000000000000794d */ /* 0x000fea0003800000 */
.L_x_14:
        /* <DEDUP_REMOVED lines=14> */
.L_x_32:


//--------------------- .text._ZN7cutlass13device_kernelIN5flash19enable_sm80_to_sm89INS1_16FlashAttnFwdSm80INS1_25CollectiveMainloopFwdSm80ILi8ELi1ELb0EN4cute5tupleIJNS5_1CILi128EEENS7_ILi96EEENS7_ILi256EEEEEELi256ENS_10bfloat16_tEfNS_4arch4Sm80ELb1ELb0ELb1ELb0ELb0ELb0ELb1ELb1EEENS1_21CollectiveEpilogueFwdINS6_IJS8_SA_S9_EEENS6_IJNS7_ILi1EEESI_SI_EEESC_SE_Li256ELb0ELb1ELb1ELb0EEENS1_30DynamicPersistentTileSchedulerILi256ELi256ELb1ELb1ELb0EEEEEEEEEvNT_6ParamsE --------------------------
	.section	.text._ZN7cutlass13device_kernelIN5flash19enable_sm80_to_sm89INS1_16FlashAttnFwdSm80INS1_25CollectiveMainloopFwdSm80ILi8ELi1ELb0EN4cute5tupleIJNS5_1CILi128EEENS7_ILi96EEENS7_ILi256EEEEEELi256ENS_10bfloat16_tEfNS_4arch4Sm80ELb1ELb0ELb1ELb0ELb0ELb0ELb1ELb1EEENS1_21CollectiveEpilogueFwdINS6_IJS8_SA_S9_EEENS6_IJNS7_ILi1EEESI_SI_EEESC_SE_Li256ELb0ELb1ELb1ELb0EEENS1_30DynamicPersistentTileSchedulerILi256ELi256ELb1ELb1ELb0EEEEEEEEEvNT_6ParamsE,"ax",@progbits
	.align	128
.text._ZN7cutlass13device_kernelIN5flash19enable_sm80_to_sm89INS1_16FlashAttnFwdSm80INS1_25CollectiveMainloopFwdSm80ILi8ELi1ELb0EN4cute5tupleIJNS5_1CILi128EEENS7_ILi96EEENS7_ILi256EEEEEELi256ENS_10bfloat16_tEfNS_4arch4Sm80ELb1ELb0ELb1ELb0ELb0ELb0ELb1ELb1EEENS1_21CollectiveEpilogueFwdINS6_IJS8_SA_S9_EEENS6_IJNS7_ILi1EEESI_SI_EEESC_SE_Li256ELb0ELb1ELb1ELb0EEENS1_30DynamicPersistentTileSchedulerILi256ELi256ELb1ELb1ELb0EEEEEEEEEvNT_6ParamsE:
        .type           _ZN7cutlass13device_kernelIN5flash19enable_sm80_to_sm89INS1_16FlashAttnFwdSm80INS1_25CollectiveMainloopFwdSm80ILi8ELi1ELb0EN4cute5tupleIJNS5_1CILi128EEENS7_ILi96EEENS7_ILi256EEEEEELi256ENS_10bfloat16_tEfNS_4arch4Sm80ELb1ELb0ELb1ELb0ELb0ELb0ELb1ELb1EEENS1_21CollectiveEpilogueFwdINS6_IJS8_SA_S9_EEENS6_IJNS7_ILi1EEESI_SI_EEESC_SE_Li256ELb0ELb1ELb1ELb0EEENS1_30DynamicPersistentTileSchedulerILi256ELi256ELb1ELb1ELb0EEEEEEEEEvNT_6ParamsE,@function
        .size           _ZN7cutlass13device_kernelIN5flash19enable_sm80_to_sm89INS1_16FlashAttnFwdSm80INS1_25CollectiveMainloopFwdSm80ILi8ELi1ELb0EN4cute5tupleIJNS5_1CILi128EEENS7_ILi96EEENS7_ILi256EEEEEELi256ENS_10bfloat16_tEfNS_4arch4Sm80ELb1ELb0ELb1ELb0ELb0ELb0ELb1ELb1EEENS1_21CollectiveEpilogueFwdINS6_IJS8_SA_S9_EEENS6_IJNS7_ILi1EEESI_SI_EEESC_SE_Li256ELb0ELb1ELb1ELb0EEENS1_30DynamicPersistentTileSchedulerILi256ELi256ELb1ELb1ELb0EEEEEEEEEvNT_6ParamsE,(.L_x_33 - _ZN7cutlass13device_kernelIN5flash19enable_sm80_to_sm89INS1_16FlashAttnFwdSm80INS1_25CollectiveMainloopFwdSm80ILi8ELi1ELb0EN4cute5tupleIJNS5_1CILi128EEENS7_ILi96EEENS7_ILi256EEEEEELi256ENS_10bfloat16_tEfNS_4arch4Sm80ELb1ELb0ELb1ELb0ELb0ELb0ELb1ELb1EEENS1_21CollectiveEpilogueFwdINS6_IJS8_SA_S9_EEENS6_IJNS7_ILi1EEESI_SI_EEESC_SE_Li256ELb0ELb1ELb1ELb0EEENS1_30DynamicPersistentTileSchedulerILi256ELi256ELb1ELb1ELb0EEEEEEEEEvNT_6ParamsE)
        .other          _ZN7cutlass13device_kernelIN5flash19enable_sm80_to_sm89INS1_16FlashAttnFwdSm80INS1_25CollectiveMainloopFwdSm80ILi8ELi1ELb0EN4cute5tupleIJNS5_1CILi128EEENS7_ILi96EEENS7_ILi256EEEEEELi256ENS_10bfloat16_tEfNS_4arch4Sm80ELb1ELb0ELb1ELb0ELb0ELb0ELb1ELb1EEENS1_21CollectiveEpilogueFwdINS6_IJS8_SA_S9_EEENS6_IJNS7_ILi1EEESI_SI_EEESC_SE_Li256ELb0ELb1ELb1ELb0EEENS1_30DynamicPersistentTileSchedulerILi256ELi256ELb1ELb1ELb0EEEEEEEEEvNT_6ParamsE,@"STO_CUDA_ENTRY STV_DEFAULT"
_ZN7cutlass13device_kernelIN5flash19enable_sm80_to_sm89INS1_16FlashAttnFwdSm80INS1_25CollectiveMainloopFwdSm80ILi8ELi1ELb0EN4cute5tupleIJNS5_1CILi128EEENS7_ILi96EEENS7_ILi256EEEEEELi256ENS_10bfloat16_tEfNS_4arch4Sm80ELb1ELb0ELb1ELb0ELb0ELb0ELb1ELb1EEENS1_21CollectiveEpilogueFwdINS6_IJS8_SA_S9_EEENS6_IJNS7_ILi1EEESI_SI_EEESC_SE_Li256ELb0ELb1ELb1ELb0EEENS1_30DynamicPersistentTileSchedulerILi256ELi256ELb1ELb1ELb0EEEEEEEEEvNT_6ParamsE:
[----:B------:R-:W-:Y:S01]  /*0000*/  LDC R1, c[0x0][0x28] ;  /* 0x00000a00ff017b82 */ /* 0x000fe20000000800 */
[----:B------:R-:W-:Y:S05]  /*0010*/  EXIT ;  /* 0x000000000000794d */ /* 0x000fea0003800000 */
.L_x_15:
        /* <DEDUP_REMOVED lines=14> */
.L_x_33:


//--------------------- .text._ZN7cutlass13device_kernelIN5flash19enable_sm80_to_sm89INS1_16FlashAttnFwdSm80INS1_25CollectiveMainloopFwdSm80ILi8ELi1ELb0EN4cute5tupleIJNS5_1CILi128EEENS7_ILi64EEENS7_ILi256EEEEEELi256ENS_10bfloat16_tEfNS_4arch4Sm80ELb1ELb0ELb1ELb1ELb0ELb0ELb1ELb1EEENS1_21CollectiveEpilogueFwdINS6_IJS8_SA_S9_EEENS6_IJNS7_ILi1EEESI_SI_EEESC_SE_Li256ELb1ELb1ELb1ELb0EEENS1_36VarlenDynamicPersistentTileSchedulerILi128ELi64ELi256ELi256ELb1ELb1ELb0ELb1ELb1ELb1EEEEEEEEEvNT_6ParamsE --------------------------
	.section	.text._ZN7cutlass13device_kernelIN5flash19enable_sm80_to_sm89INS1_16FlashAttnFwdSm80INS1_25CollectiveMainloopFwdSm80ILi8ELi1ELb0EN4cute5tupleIJNS5_1CILi128EEENS7_ILi64EEENS7_ILi256EEEEEELi256ENS_10bfloat16_tEfNS_4arch4Sm80ELb1ELb0ELb1ELb1ELb0ELb0ELb1ELb1EEENS1_21CollectiveEpilogueFwdINS6_IJS8_SA_S9_EEENS6_IJNS7_ILi1EEESI_SI_EEESC_SE_Li256ELb1ELb1ELb1ELb0EEENS1_36VarlenDynamicPersistentTileSchedulerILi128ELi64ELi256ELi256ELb1ELb1ELb0ELb1ELb1ELb1EEEEEEEEEvNT_6ParamsE,"ax",@progbits
	.align	128
.text._ZN7cutlass13device_kernelIN5flash19enable_sm80_to_sm89INS1_16FlashAttnFwdSm80INS1_25CollectiveMainloopFwdSm80ILi8ELi1ELb0EN4cute5tupleIJNS5_1CILi128EEENS7_ILi64EEENS7_ILi256EEEEEELi256ENS_10bfloat16_tEfNS_4arch4Sm80ELb1ELb0ELb1ELb1ELb0ELb0ELb1ELb1EEENS1_21CollectiveEpilogueFwdINS6_IJS8_SA_S9_EEENS6_IJNS7_ILi1EEESI_SI_EEESC_SE_Li256ELb1ELb1ELb1ELb0EEENS1_36VarlenDynamicPersistentTileSchedulerILi128ELi64ELi256ELi256ELb1ELb1ELb0ELb1ELb1ELb1EEEEEEEEEvNT_6ParamsE:
        .type           _ZN7cutlass13device_kernelIN5flash19enable_sm80_to_sm89INS1_16FlashAttnFwdSm80INS1_25CollectiveMainloopFwdSm80ILi8ELi1ELb0EN4cute5tupleIJNS5_1CILi128EEENS7_ILi64EEENS7_ILi256EEEEEELi256ENS_10bfloat16_tEfNS_4arch4Sm80ELb1ELb0ELb1ELb1ELb0ELb0ELb1ELb1EEENS1_21CollectiveEpilogueFwdINS6_IJS8_SA_S9_EEENS6_IJNS7_ILi1EEESI_SI_EEESC_SE_Li256ELb1ELb1ELb1ELb0EEENS1_36VarlenDynamicPersistentTileSchedulerILi128ELi64ELi256ELi256ELb1ELb1ELb0ELb1ELb1ELb1EEEEEEEEEvNT_6ParamsE,@function
        .size           _ZN7cutlass13device_kernelIN5flash19enable_sm80_to_sm89INS1_16FlashAttnFwdSm80INS1_25CollectiveMainloopFwdSm80ILi8ELi1ELb0EN4cute5tupleIJNS5_1CILi128EEENS7_ILi64EEENS7_ILi256EEEEEELi256ENS_10bfloat16_tEfNS_4arch4Sm80ELb1ELb0ELb1ELb1ELb0ELb0ELb1ELb1EEENS1_21CollectiveEpilogueFwdINS6_IJS8_SA_S9_EEENS6_IJNS7_ILi1EEESI_SI_EEESC_SE_Li256ELb1ELb1ELb1ELb0EEENS1_36VarlenDynamicPersistentTileSchedulerILi128ELi64ELi256ELi256ELb1ELb1ELb0ELb1ELb1ELb1EEEEEEEEEvNT_6ParamsE,(.L_x_34 - _ZN7cutlass13device_kernelIN5flash19enable_sm80_to_sm89INS1_16FlashAttnFwdSm80INS1_25CollectiveMainloopFwdSm80ILi8ELi1ELb0EN4cute5tupleIJNS5_1CILi128EEENS7_ILi64EEENS7_ILi256EEEEEELi256ENS_10bfloat16_tEfNS_4arch4Sm80ELb1ELb0ELb1ELb1ELb0ELb0ELb1ELb1EEENS1_21CollectiveEpilogueFwdINS6_IJS8_SA_S9_EEENS6_IJNS7_ILi1EEESI_SI_EEESC_SE_Li256ELb1ELb1ELb1ELb0EEENS1_36VarlenDynamicPersistentTileSchedulerILi128ELi64ELi256ELi256ELb1ELb1ELb0ELb1ELb1ELb1EEEEEEEEEvNT_6ParamsE)
        .other          _ZN7cutlass13device_kernelIN5flash19enable_sm80_to_sm89INS1_16FlashAttnFwdSm80INS1_25CollectiveMainloopFwdSm80ILi8ELi1ELb0EN4cute5tupleIJNS5_1CILi128EEENS7_ILi64EEENS7_ILi256EEEEEELi256ENS_10bfloat16_tEfNS_4arch4Sm80ELb1ELb0ELb1ELb1ELb0ELb0ELb1ELb1EEENS1_21CollectiveEpilogueFwdINS6_IJS8_SA_S9_EEENS6_IJNS7_ILi1EEESI_SI_EEESC_SE_Li256ELb1ELb1ELb1ELb0EEENS1_36VarlenDynamicPersistentTileSchedulerILi128ELi64ELi256ELi256ELb1ELb1ELb0ELb1ELb1ELb1EEEEEEEEEvNT_6ParamsE,@"STO_CUDA_ENTRY STV_DEFAULT"
_ZN7cutlass13device_kernelIN5flash19enable_sm80_to_sm89INS1_16FlashAttnFwdSm80INS1_25CollectiveMainloopFwdSm80ILi8ELi1ELb0EN4cute5tupleIJNS5_1CILi128EEENS7_ILi64EEENS7_ILi256EEEEEELi256ENS_10bfloat16_tEfNS_4arch4Sm80ELb1ELb0ELb1ELb1ELb0ELb0ELb1ELb1EEENS1_21CollectiveEpilogueFwdINS6_IJS8_SA_S9_EEENS6_IJNS7_ILi1EEESI_SI_EEESC_SE_Li256ELb1ELb1ELb1ELb0EEENS1_36VarlenDynamicPersistentTileSchedulerILi128ELi64ELi256ELi256ELb1ELb1ELb0ELb1ELb1ELb1EEEEEEEEEvNT_6ParamsE:
[----:B------:R-:W-:Y:S01]  /*0000*/  LDC R1, c[0x0][0x28] ;  /* 0x00000a00ff017b82 */ /* 0x000fe20000000800 */
[----:B------:R-:W-:Y:S05]  /*0010*/  EXIT ;  /* 0x000000000000794d */ /* 0x000fea0003800000 */
.L_x_16:
        /* <DEDUP_REMOVED lines=14> */
.L_x_34:


//--------------------- .text._ZN7cutlass13device_kernelIN5flash19enable_sm80_to_sm89INS1_16FlashAttnFwdSm80INS1_25CollectiveMainloopFwdSm80ILi8ELi1ELb0EN4cute5tupleIJNS5_1CILi128EEENS7_ILi48EEENS7_ILi256EEEEEELi256ENS_10bfloat16_tEfNS_4arch4Sm80ELb1ELb0ELb1ELb1ELb0ELb1ELb1ELb1EEENS1_21CollectiveEpilogueFwdINS6_IJS8_SA_S9_EEENS6_IJNS7_ILi1EEESI_SI_EEESC_SE_Li256ELb1ELb1ELb1ELb0EEENS1_36VarlenDynamicPersistentTileSchedulerILi128ELi48ELi256ELi256ELb1ELb1ELb0ELb1ELb1ELb1EEEEEEEEEvNT_6ParamsE --------------------------
	.section	.text._ZN7cutlass13device_kernelIN5flash19enable_sm80_to_sm89INS1_16FlashAttnFwdSm80INS1_25CollectiveMainloopFwdSm80ILi8ELi1ELb0EN4cute5tupleIJNS5_1CILi128EEENS7_ILi48EEENS7_ILi256EEEEEELi256ENS_10bfloat16_tEfNS_4arch4Sm80ELb1ELb0ELb1ELb1ELb0ELb1ELb1ELb1EEENS1_21CollectiveEpilogueFwdINS6_IJS8_SA_S9_EEENS6_IJNS7_ILi1EEESI_SI_EEESC_SE_Li256ELb1ELb1ELb1ELb0EEENS1_36VarlenDynamicPersistentTileSchedulerILi128ELi48ELi256ELi256ELb1ELb1ELb0ELb1ELb1ELb1EEEEEEEEEvNT_6ParamsE,"ax",@progbits
	.align	128
.text._ZN7cutlass13device_kernelIN5flash19enable_sm80_to_sm89INS1_16FlashAttnFwdSm80INS1_25CollectiveMainloopFwdSm80ILi8ELi1ELb0EN4cute5tupleIJNS5_1CILi128EEENS7_ILi48EEENS7_ILi256EEEEEELi256ENS_10bfloat16_tEfNS_4arch4Sm80ELb1ELb0ELb1ELb1ELb0ELb1ELb1ELb1EEENS1_21CollectiveEpilogueFwdINS6_IJS8_SA_S9_EEENS6_IJNS7_ILi1EEESI_SI_EEESC_SE_Li256ELb1ELb1ELb1ELb0EEENS1_36VarlenDynamicPersistentTileSchedulerILi128ELi48ELi256ELi256ELb1ELb1ELb0ELb1ELb1ELb1EEEEEEEEEvNT_6ParamsE:
        .type           _ZN7cutlass13device_kernelIN5flash19enable_sm80_to_sm89INS1_16FlashAttnFwdSm80INS1_25CollectiveMainloopFwdSm80ILi8ELi1ELb0EN4cute5tupleIJNS5_1CILi128EEENS7_ILi48EEENS7_ILi256EEEEEELi256ENS_10bfloat16_tEfNS_4arch4Sm80ELb1ELb0ELb1ELb1ELb0ELb1ELb1ELb1EEENS1_21CollectiveEpilogueFwdINS6_IJS8_SA_S9_EEENS6_IJNS7_ILi1EEESI_SI_EEESC_SE_Li256ELb1ELb1ELb1ELb0EEENS1_36VarlenDynamicPersistentTileSchedulerILi128ELi48ELi256ELi256ELb1ELb1ELb0ELb1ELb1ELb1EEEEEEEEEvNT_6ParamsE,@function
        .size           _ZN7cutlass13device_kernelIN5flash19enable_sm80_to_sm89INS1_16FlashAttnFwdSm80INS1_25CollectiveMainloopFwdSm80ILi8ELi1ELb0EN4cute5tupleIJNS5_1CILi128EEENS7_ILi48EEENS7_ILi256EEEEEELi256ENS_10bfloat16_tEfNS_4arch4Sm80ELb1ELb0ELb1ELb1ELb0ELb1ELb1ELb1EEENS1_21CollectiveEpilogueFwdINS6_IJS8_SA_S9_EEENS6_IJNS7_ILi1EEESI_SI_EEESC_SE_Li256ELb1ELb1ELb1ELb0EEENS1_36VarlenDynamicPersistentTileSchedulerILi128ELi48ELi256ELi256ELb1ELb1ELb0ELb1ELb1ELb1EEEEEEEEEvNT_6ParamsE,(.L_x_35 - _ZN7cutlass13device_kernelIN5flash19enable_sm80_to_sm89INS1_16FlashAttnFwdSm80INS1_25CollectiveMainloopFwdSm80ILi8ELi1ELb0EN4cute5tupleIJNS5_1CILi128EEENS7_ILi48EEENS7_ILi256EEEEEELi256ENS_10bfloat16_tEfNS_4arch4Sm80ELb1ELb0ELb1ELb1ELb0ELb1ELb1ELb1EEENS1_21CollectiveEpilogueFwdINS6_IJS8_SA_S9_EEENS6_IJNS7_ILi1EEESI_SI_EEESC_SE_Li256ELb1ELb1ELb1ELb0EEENS1_36VarlenDynamicPersistentTileSchedulerILi128ELi48ELi256ELi256ELb1ELb1ELb0ELb1ELb1ELb1EEEEEEEEEvNT_6ParamsE)
        .other          _ZN7cutlass13device_kernelIN5flash19enable_sm80_to_sm89INS1_16FlashAttnFwdSm80INS1_25CollectiveMainloopFwdSm80ILi8ELi1ELb0EN4cute5tupleIJNS5_1CILi128EEENS7_ILi48EEENS7_ILi256EEEEEELi256ENS_10bfloat16_tEfNS_4arch4Sm80ELb1ELb0ELb1ELb1ELb0ELb1ELb1ELb1EEENS1_21CollectiveEpilogueFwdINS6_IJS8_SA_S9_EEENS6_IJNS7_ILi1EEESI_SI_EEESC_SE_Li256ELb1ELb1ELb1ELb0EEENS1_36VarlenDynamicPersistentTileSchedulerILi128ELi48ELi256ELi256ELb1ELb1ELb0ELb1ELb1ELb1EEEEEEEEEvNT_6ParamsE,@"STO_CUDA_ENTRY STV_DEFAULT"
_ZN7cutlass13device_kernelIN5flash19enable_sm80_to_sm89INS1_16FlashAttnFwdSm80INS1_25CollectiveMainloopFwdSm80ILi8ELi1ELb0EN4cute5tupleIJNS5_1CILi128EEENS7_ILi48EEENS7_ILi256EEEEEELi256ENS_10bfloat16_tEfNS_4arch4Sm80ELb1ELb0ELb1ELb1ELb0ELb1ELb1ELb1EEENS1_21CollectiveEpilogueFwdINS6_IJS8_SA_S9_EEENS6_IJNS7_ILi1EEESI_SI_EEESC_SE_Li256ELb1ELb1ELb1ELb0EEENS1_36VarlenDynamicPersistentTileSchedulerILi128ELi48ELi256ELi256ELb1ELb1ELb0ELb1ELb1ELb1EEEEEEEEEvNT_6ParamsE:
[----:B------:R-:W-:Y:S01]  /*0000*/  LDC R1, c[0x0][0x28] ;  /* 0x00000a00ff017b82 */ /* 0x000fe20000000800 */
[----:B------:R-:W-:Y:S05]  /*0010*/  EXIT ;  /* 0x000000000000794d */ /* 0x000fea0003800000 */
.L_x_17:
        /* <DEDUP_REMOVED lines=14> */
.L_x_35:


//--------------------- .nv.shared.reserved.0     --------------------------
	.section	.nv.shared.reserved.0,"aw",@nobits
	.weak		__nv_reservedSMEM_offset_0_alias
	.size		__nv_reservedSMEM_offset_0_alias, 0, 0
	.other		__nv_reservedSMEM_offset_0_alias,@"STO_CUDA_RESERVED_SHARED STV_DEFAULT"
__nv_reservedSMEM_offset_0_alias:
	.zero		0


//--------------------- .nv.global                --------------------------
	.section	.nv.global,"aw",@nobits
.nv.global:
	.type		_ZN80_INTERNAL_8f865af5_44_flash_fwd_hdim256_bf16_split_softcap_sm80_cu_49158569_35724cute1_E,@object
	.size		_ZN80_INTERNAL_8f865af5_44_flash_fwd_hdim256_bf16_split_softcap_sm80_cu_49158569_35724cute1_E,(_ZN80_INTERNAL_8f865af5_44_flash_fwd_hdim256_bf16_split_softcap_sm80_cu_49158569_35724cuda3std3__45__cpo6cbeginE - _ZN80_INTERNAL_8f865af5_44_flash_fwd_hdim256_bf16_split_softcap_sm80_cu_49158569_35724cute1_E)
_ZN80_INTERNAL_8f865af5_44_flash_fwd_hdim256_bf16_split_softcap_sm80_cu_49158569_35724cute1_E:
	.zero		1
	.type		_ZN80_INTERNAL_8f865af5_44_flash_fwd_hdim256_bf16_split_softcap_sm80_cu_49158569_35724cuda3std3__45__cpo6cbeginE,@object
	.size		_ZN80_INTERNAL_8f865af5_44_flash_fwd_hdim256_bf16_split_softcap_sm80_cu_49158569_35724cuda3std3__45__cpo6cbeginE,(_ZN80_INTERNAL_8f865af5_44_flash_fwd_hdim256_bf16_split_softcap_sm80_cu_49158569_35724cuda3std3__48in_placeE - _ZN80_INTERNAL_8f865af5_44_flash_fwd_hdim256_bf16_split_softcap_sm80_cu_49158569_35724cuda3std3__45__cpo6cbeginE)
_ZN80_INTERNAL_8f865af5_44_flash_fwd_hdim256_bf16_split_softcap_sm80_cu_49158569_35724cuda3std3__45__cpo6cbeginE:
	.zero		1
	.type		_ZN80_INTERNAL_8f865af5_44_flash_fwd_hdim256_bf16_split_softcap_sm80_cu_49158569_35724cuda3std3__48in_placeE,@object
	.size		_ZN80_INTERNAL_8f865af5_44_flash_fwd_hdim256_bf16_split_softcap_sm80_cu_49158569_35724cuda3std3__48in_placeE,(_ZN80_INTERNAL_8f865af5_44_flash_fwd_hdim256_bf16_split_softcap_sm80_cu_49158569_35724cuda3std6ranges3__45__cpo9iter_moveE - _ZN80_INTERNAL_8f865af5_44_flash_fwd_hdim256_bf16_split_softcap_sm80_cu_49158569_35724cuda3std3__48in_placeE)
_ZN80_INTERNAL_8f865af5_44_flash_fwd_hdim256_bf16_split_softcap_sm80_cu_49158569_35724cuda3std3__48in_placeE:
	.zero		1
	.type		_ZN80_INTERNAL_8f865af5_44_flash_fwd_hdim256_bf16_split_softcap_sm80_cu_49158569_35724cuda3std6ranges3__45__cpo9iter_moveE,@object
	.size		_ZN80_INTERNAL_8f865af5_44_flash_fwd_hdim256_bf16_split_softcap_sm80_cu_49158569_35724cuda3std6ranges3__45__cpo9iter_moveE,(_ZN80_INTERNAL_8f865af5_44_flash_fwd_hdim256_bf16_split_softcap_sm80_cu_49158569_35724cuda3std3__45__cpo5beginE - _ZN80_INTERNAL_8f865af5_44_flash_fwd_hdim256_bf16_split_softcap_sm80_cu_49158569_35724cuda3std6ranges3__45__cpo9iter_moveE)
_ZN80_INTERNAL_8f865af5_44_flash_fwd_hdim256_bf16_split_softcap_sm80_cu_49158569_35724cuda3std6ranges3__45__cpo9iter_moveE:
	.zero		1
	.type		_ZN80_INTERNAL_8f865af5_44_flash_fwd_hdim256_bf16_split_softcap_sm80_cu_49158569_35724cuda3std3__45__cpo5beginE,@object
	.size		_ZN80_INTERNAL_8f865af5_44_flash_fwd_hdim256_bf16_split_softcap_sm80_cu_49158569_35724cuda3std3__45__cpo5beginE,(_ZN80_INTERNAL_8f865af5_44_flash_fwd_hdim256_bf16_split_softcap_sm80_cu_49158569_35724cuda3std3__482_GLOBAL__N__8f865af5_44_flash_fwd_hdim256_bf16_split_softcap_sm80_cu_49158569_35726ignoreE - _ZN80_INTERNAL_8f865af5_44_flash_fwd_hdim256_bf16_split_softcap_sm80_cu_49158569_35724cuda3std3__45__cpo5beginE)
_ZN80_INTERNAL_8f865af5_44_flash_fwd_hdim256_bf16_split_softcap_sm80_cu_49158569_35724cuda3std3__45__cpo5beginE:
	.zero		1
	.type		_ZN80_INTERNAL_8f865af5_44_flash_fwd_hdim256_bf16_split_softcap_sm80_cu_49158569_35724cuda3std3__482_GLOBAL__N__8f865af5_44_flash_fwd_hdim256_bf16_split_softcap_sm80_cu_49158569_35726ignoreE,@object
	.size		_ZN80_INTERNAL_8f865af5_44_flash_fwd_hdim256_bf16_split_softcap_sm80_cu_49158569_35724cuda3std3__482_GLOBAL__N__8f865af5_44_flash_fwd_hdim256_bf16_split_softcap_sm80_cu_49158569_35726ignoreE,(_ZN80_INTERNAL_8f865af5_44_flash_fwd_hdim256_bf16_split_softcap_sm80_cu_49158569_35724cute7productE - _ZN80_INTERNAL_8f865af5_44_flash_fwd_hdim256_bf16_split_softcap_sm80_cu_49158569_35724cuda3std3__482_GLOBAL__N__8f865af5_44_flash_fwd_hdim256_bf16_split_softcap_sm80_cu_49158569_35726ignoreE)
_ZN80_INTERNAL_8f865af5_44_flash_fwd_hdim256_bf16_split_softcap_sm80_cu_49158569_35724cuda3std3__482_GLOBAL__N__8f865af5_44_flash_fwd_hdim256_bf16_split_softcap_sm80_cu_49158569_35726ignoreE:
	.zero		1
	.type		_ZN80_INTERNAL_8f865af5_44_flash_fwd_hdim256_bf16_split_softcap_sm80_cu_49158569_35724cute7productE,@object
	.size		_ZN80_INTERNAL_8f865af5_44_flash_fwd_hdim256_bf16_split_softcap_sm80_cu_49158569_35724cute7productE,(_ZN80_INTERNAL_8f865af5_44_flash_fwd_hdim256_bf16_split_softcap_sm80_cu_49158569_35724cuda3std3__45__cpo3endE - _ZN80_INTERNAL_8f865af5_44_flash_fwd_hdim256_bf16_split_softcap_sm80_cu_49158569_35724cute7productE)
_ZN80_INTERNAL_8f865af5_44_flash_fwd_hdim256_bf16_split_softcap_sm80_cu_49158569_35724cute7productE:
	.zero		1
	.type		_ZN80_INTERNAL_8f865af5_44_flash_fwd_hdim256_bf16_split_softcap_sm80_cu_49158569_35724cuda3std3__45__cpo3endE,@object
	.size		_ZN80_INTERNAL_8f865af5_44_flash_fwd_hdim256_bf16_split_softcap_sm80_cu_49158569_35724cuda3std3__45__cpo3endE,(_ZN80_INTERNAL_8f865af5_44_flash_fwd_hdim256_bf16_split_softcap_sm80_cu_49158569_35724cuda3std3__419piecewise_constructE - _ZN80_INTERNAL_8f865af5_44_flash_fwd_hdim256_bf16_split_softcap_sm80_cu_49158569_35724cuda3std3__45__cpo3endE)
_ZN80_INTERNAL_8f865af5_44_flash_fwd_hdim256_bf16_split_softcap_sm80_cu_49158569_35724cuda3std3__45__cpo3endE:
	.zero		1
	.type		_ZN80_INTERNAL_8f865af5_44_flash_fwd_hdim256_bf16_split_softcap_sm80_cu_49158569_35724cuda3std3__419piecewise_constructE,@object
	.size		_ZN80_INTERNAL_8f865af5_44_flash_fwd_hdim256_bf16_split_softcap_sm80_cu_49158569_35724cuda3std3__419piecewise_constructE,(_ZN80_INTERNAL_8f865af5_44_flash_fwd_hdim256_bf16_split_softcap_sm80_cu_49158569_35724cuda3std3__45__cpo4cendE - _ZN80_INTERNAL_8f865af5_44_flash_fwd_hdim256_bf16_split_softcap_sm80_cu_49158569_35724cuda3std3__419piecewise_constructE)
_ZN80_INTERNAL_8f865af5_44_flash_fwd_hdim256_bf16_split_softcap_sm80_cu_49158569_35724cuda3std3__419piecewise_constructE:
	.zero		1
	.type		_ZN80_INTERNAL_8f865af5_44_flash_fwd_hdim256_bf16_split_softcap_sm80_cu_49158569_35724cuda3std3__45__cpo4cendE,@object
	.size		_ZN80_INTERNAL_8f865af5_44_flash_fwd_hdim256_bf16_split_softcap_sm80_cu_49158569_35724cuda3std3__45__cpo4cendE,(_ZN80_INTERNAL_8f865af5_44_flash_fwd_hdim256_bf16_split_softcap_sm80_cu_49158569_35724cuda3std6ranges3__45__cpo4swapE - _ZN80_INTERNAL_8f865af5_44_flash_fwd_hdim256_bf16_split_softcap_sm80_cu_49158569_35724cuda3std3__45__cpo4cendE)
_ZN80_INTERNAL_8f865af5_44_flash_fwd_hdim256_bf16_split_softcap_sm80_cu_49158569_35724cuda3std3__45__cpo4cendE:
	.zero		1
	.type		_ZN80_INTERNAL_8f865af5_44_flash_fwd_hdim256_bf16_split_softcap_sm80_cu_49158569_35724cuda3std6ranges3__45__cpo4swapE,@object
	.size		_ZN80_INTERNAL_8f865af5_44_flash_fwd_hdim256_bf16_split_softcap_sm80_cu_49158569_35724cuda3std6ranges3__45__cpo4swapE,(.L_7 - _ZN80_INTERNAL_8f865af5_44_flash_fwd_hdim256_bf16_split_softcap_sm80_cu_49158569_35724cuda3std6ranges3__45__cpo4swapE)
_ZN80_INTERNAL_8f865af5_44_flash_fwd_hdim256_bf16_split_softcap_sm80_cu_49158569_35724cuda3std6ranges3__45__cpo4swapE:
	.zero		1
.L_7:


//--------------------- .nv.constant0._ZN7cutlass13device_kernelIN5flash19enable_sm80_to_sm89INS1_16FlashAttnFwdSm80INS1_25CollectiveMainloopFwdSm80ILi8ELi1ELb1EN4cute5tupleIJNS5_1CILi128EEENS7_ILi64EEENS7_ILi256EEEEEELi256ENS_10bfloat16_tEfNS_4arch4Sm80ELb0ELb0ELb1ELb0ELb0ELb0ELb1ELb1EEENS1_21CollectiveEpilogueFwdINS6_IJS8_SA_S9_EEENS6_IJNS7_ILi1EEESI_SI_EEESC_SE_Li256ELb0ELb1ELb1ELb0EEENS1_19SingleTileSchedulerILb0ELb1ELb1ELi128EEEEEEEEEvNT_6ParamsE --------------------------
	.section	.nv.constant0._ZN7cutlass13device_kernelIN5flash19enable_sm80_to_sm89INS1_16FlashAttnFwdSm80INS1_25CollectiveMainloopFwdSm80ILi8ELi1ELb1EN4cute5tupleIJNS5_1CILi128EEENS7_ILi64EEENS7_ILi256EEEEEELi256ENS_10bfloat16_tEfNS_4arch4Sm80ELb0ELb0ELb1ELb0ELb0ELb0ELb1ELb1EEENS1_21CollectiveEpilogueFwdINS6_IJS8_SA_S9_EEENS6_IJNS7_ILi1EEESI_SI_EEESC_SE_Li256ELb0ELb1ELb1ELb0EEENS1_19SingleTileSchedulerILb0ELb1ELb1ELi128EEEEEEEEEvNT_6ParamsE,"a",@progbits
	.sectionflags	@""
	.align	4
.nv.constant0._ZN7cutlass13device_kernelIN5flash19enable_sm80_to_sm89INS1_16FlashAttnFwdSm80INS1_25CollectiveMainloopFwdSm80ILi8ELi1ELb1EN4cute5tupleIJNS5_1CILi128EEENS7_ILi64EEENS7_ILi256EEEEEELi256ENS_10bfloat16_tEfNS_4arch4Sm80ELb0ELb0ELb1ELb0ELb0ELb0ELb1ELb1EEENS1_21CollectiveEpilogueFwdINS6_IJS8_SA_S9_EEENS6_IJNS7_ILi1EEESI_SI_EEESC_SE_Li256ELb0ELb1ELb1ELb0EEENS1_19SingleTileSchedulerILb0ELb1ELb1ELi128EEEEEEEEEvNT_6ParamsE:
	.zero		1576


//--------------------- .nv.constant0._ZN7cutlass13device_kernelIN5flash19enable_sm80_to_sm89INS1_16FlashAttnFwdSm80INS1_25CollectiveMainloopFwdSm80ILi8ELi1ELb1EN4cute5tupleIJNS5_1CILi128EEENS7_ILi48EEENS7_ILi256EEEEEELi256ENS_10bfloat16_tEfNS_4arch4Sm80ELb0ELb0ELb1ELb1ELb0ELb0ELb1ELb1EEENS1_21CollectiveEpilogueFwdINS6_IJS8_SA_S9_EEENS6_IJNS7_ILi1EEESI_SI_EEESC_SE_Li256ELb1ELb1ELb1ELb0EEENS1_36VarlenDynamicPersistentTileSchedulerILi128ELi48ELi256ELi256ELb1ELb1ELb0ELb0ELb1ELb1EEEEEEEEEvNT_6ParamsE --------------------------
	.section	.nv.constant0._ZN7cutlass13device_kernelIN5flash19enable_sm80_to_sm89INS1_16FlashAttnFwdSm80INS1_25CollectiveMainloopFwdSm80ILi8ELi1ELb1EN4cute5tupleIJNS5_1CILi128EEENS7_ILi48EEENS7_ILi256EEEEEELi256ENS_10bfloat16_tEfNS_4arch4Sm80ELb0ELb0ELb1ELb1ELb0ELb0ELb1ELb1EEENS1_21CollectiveEpilogueFwdINS6_IJS8_SA_S9_EEENS6_IJNS7_ILi1EEESI_SI_EEESC_SE_Li256ELb1ELb1ELb1ELb0EEENS1_36VarlenDynamicPersistentTileSchedulerILi128ELi48ELi256ELi256ELb1ELb1ELb0ELb0ELb1ELb1EEEEEEEEEvNT_6ParamsE,"a",@progbits
	.sectionflags	@""
	.align	4
.nv.constant0._ZN7cutlass13device_kernelIN5flash19enable_sm80_to_sm89INS1_16FlashAttnFwdSm80INS1_25CollectiveMainloopFwdSm80ILi8ELi1ELb1EN4cute5tupleIJNS5_1CILi128EEENS7_ILi48EEENS7_ILi256EEEEEELi256ENS_10bfloat16_tEfNS_4arch4Sm80ELb0ELb0ELb1ELb1ELb0ELb0ELb1ELb1EEENS1_21CollectiveEpilogueFwdINS6_IJS8_SA_S9_EEENS6_IJNS7_ILi1EEESI_SI_EEESC_SE_Li256ELb1ELb1ELb1ELb0EEENS1_36VarlenDynamicPersistentTileSchedulerILi128ELi48ELi256ELi256ELb1ELb1ELb0ELb0ELb1ELb1EEEEEEEEEvNT_6ParamsE:
	.zero		1608


//--------------------- .nv.constant0._ZN7cutlass13device_kernelIN5flash19enable_sm80_to_sm89INS1_16FlashAttnFwdSm80INS1_25CollectiveMainloopFwdSm80ILi8ELi1ELb0EN4cute5tupleIJNS5_1CILi128EEENS7_ILi32EEENS7_ILi256EEEEEELi256ENS_10bfloat16_tEfNS_4arch4Sm80ELb0ELb0ELb1ELb1ELb0ELb1ELb1ELb1EEENS1_21CollectiveEpilogueFwdINS6_IJS8_SA_S9_EEENS6_IJNS7_ILi1EEESI_SI_EEESC_SE_Li256ELb1ELb1ELb1ELb0EEENS1_36VarlenDynamicPersistentTileSchedulerILi128ELi32ELi256ELi256ELb1ELb1ELb0ELb0ELb1ELb1EEEEEEEEEvNT_6ParamsE --------------------------
	.section	.nv.constant0._ZN7cutlass13device_kernelIN5flash19enable_sm80_to_sm89INS1_16FlashAttnFwdSm80INS1_25CollectiveMainloopFwdSm80ILi8ELi1ELb0EN4cute5tupleIJNS5_1CILi128EEENS7_ILi32EEENS7_ILi256EEEEEELi256ENS_10bfloat16_tEfNS_4arch4Sm80ELb0ELb0ELb1ELb1ELb0ELb1ELb1ELb1EEENS1_21CollectiveEpilogueFwdINS6_IJS8_SA_S9_EEENS6_IJNS7_ILi1EEESI_SI_EEESC_SE_Li256ELb1ELb1ELb1ELb0EEENS1_36VarlenDynamicPersistentTileSchedulerILi128ELi32ELi256ELi256ELb1ELb1ELb0ELb0ELb1ELb1EEEEEEEEEvNT_6ParamsE,"a",@progbits
	.sectionflags	@""
	.align	4
.nv.constant0._ZN7cutlass13device_kernelIN5flash19enable_sm80_to_sm89INS1_16FlashAttnFwdSm80INS1_25CollectiveMainloopFwdSm80ILi8ELi1ELb0EN4cute5tupleIJNS5_1CILi128EEENS7_ILi32EEENS7_ILi256EEEEEELi256ENS_10bfloat16_tEfNS_4arch4Sm80ELb0ELb0ELb1ELb1ELb0ELb1ELb1ELb1EEENS1_21CollectiveEpilogueFwdINS6_IJS8_SA_S9_EEENS6_IJNS7_ILi1EEESI_SI_EEESC_SE_Li256ELb1ELb1ELb1ELb0EEENS1_36VarlenDynamicPersistentTileSchedulerILi128ELi32ELi256ELi256ELb1ELb1ELb0ELb0ELb1ELb1EEEEEEEEEvNT_6ParamsE:
	.zero		1608


//--------------------- .nv.constant0._ZN7cutlass13device_kernelIN5flash19enable_sm80_to_sm89INS1_16FlashAttnFwdSm80INS1_25CollectiveMainloopFwdSm80ILi8ELi1ELb1EN4cute5tupleIJNS5_1CILi128EEENS7_ILi48EEENS7_ILi256EEEEEELi256ENS_10bfloat16_tEfNS_4arch4Sm80ELb0ELb1ELb1ELb0ELb0ELb0ELb1ELb1EEENS1_21CollectiveEpilogueFwdINS6_IJS8_SA_S9_EEENS6_IJNS7_ILi1EEESI_SI_EEESC_SE_Li256ELb0ELb1ELb1ELb0EEENS1_19SingleTileSchedulerILb0ELb1ELb1ELi128EEEEEEEEEvNT_6ParamsE --------------------------
	.section	.nv.constant0._ZN7cutlass13device_kernelIN5flash19enable_sm80_to_sm89INS1_16FlashAttnFwdSm80INS1_25CollectiveMainloopFwdSm80ILi8ELi1ELb1EN4cute5tupleIJNS5_1CILi128EEENS7_ILi48EEENS7_ILi256EEEEEELi256ENS_10bfloat16_tEfNS_4arch4Sm80ELb0ELb1ELb1ELb0ELb0ELb0ELb1ELb1EEENS1_21CollectiveEpilogueFwdINS6_IJS8_SA_S9_EEENS6_IJNS7_ILi1EEESI_SI_EEESC_SE_Li256ELb0ELb1ELb1ELb0EEENS1_19SingleTileSchedulerILb0ELb1ELb1ELi128EEEEEEEEEvNT_6ParamsE,"a",@progbits
	.sectionflags	@""
	.align	4
.nv.constant0._ZN7cutlass13device_kernelIN5flash19enable_sm80_to_sm89INS1_16FlashAttnFwdSm80INS1_25CollectiveMainloopFwdSm80ILi8ELi1ELb1EN4cute5tupleIJNS5_1CILi128EEENS7_ILi48EEENS7_ILi256EEEEEELi256ENS_10bfloat16_tEfNS_4arch4Sm80ELb0ELb1ELb1ELb0ELb0ELb0ELb1ELb1EEENS1_21CollectiveEpilogueFwdINS6_IJS8_SA_S9_EEENS6_IJNS7_ILi1EEESI_SI_EEESC_SE_Li256ELb0ELb1ELb1ELb0EEENS1_19SingleTileSchedulerILb0ELb1ELb1ELi128EEEEEEEEEvNT_6ParamsE:
	.zero		1576


//--------------------- .nv.constant0._ZN7cutlass13device_kernelIN5flash19enable_sm80_to_sm89INS1_16FlashAttnFwdSm80INS1_25CollectiveMainloopFwdSm80ILi8ELi1ELb1EN4cute5tupleIJNS5_1CILi128EEENS7_ILi48EEENS7_ILi256EEEEEELi256ENS_10bfloat16_tEfNS_4arch4Sm80ELb0ELb1ELb1ELb1ELb0ELb0ELb1ELb1EEENS1_21CollectiveEpilogueFwdINS6_IJS8_SA_S9_EEENS6_IJNS7_ILi1EEESI_SI_EEESC_SE_Li256ELb1ELb1ELb1ELb0EEENS1_36VarlenDynamicPersistentTileSchedulerILi128ELi48ELi256ELi256ELb1ELb1ELb0ELb1ELb0ELb1EEEEEEEEEvNT_6ParamsE --------------------------
	.section	.nv.constant0._ZN7cutlass13device_kernelIN5flash19enable_sm80_to_sm89INS1_16FlashAttnFwdSm80INS1_25CollectiveMainloopFwdSm80ILi8ELi1ELb1EN4cute5tupleIJNS5_1CILi128EEENS7_ILi48EEENS7_ILi256EEEEEELi256ENS_10bfloat16_tEfNS_4arch4Sm80ELb0ELb1ELb1ELb1ELb0ELb0ELb1ELb1EEENS1_21CollectiveEpilogueFwdINS6_IJS8_SA_S9_EEENS6_IJNS7_ILi1EEESI_SI_EEESC_SE_Li256ELb1ELb1ELb1ELb0EEENS1_36VarlenDynamicPersistentTileSchedulerILi128ELi48ELi256ELi256ELb1ELb1ELb0ELb1ELb0ELb1EEEEEEEEEvNT_6ParamsE,"a",@progbits
	.sectionflags	@""
	.align	4
.nv.constant0._ZN7cutlass13device_kernelIN5flash19enable_sm80_to_sm89INS1_16FlashAttnFwdSm80INS1_25CollectiveMainloopFwdSm80ILi8ELi1ELb1EN4cute5tupleIJNS5_1CILi128EEENS7_ILi48EEENS7_ILi256EEEEEELi256ENS_10bfloat16_tEfNS_4arch4Sm80ELb0ELb1ELb1ELb1ELb0ELb0ELb1ELb1EEENS1_21CollectiveEpilogueFwdINS6_IJS8_SA_S9_EEENS6_IJNS7_ILi1EEESI_SI_EEESC_SE_Li256ELb1ELb1ELb1ELb0EEENS1_36VarlenDynamicPersistentTileSchedulerILi128ELi48ELi256ELi256ELb1ELb1ELb0ELb1ELb0ELb1EEEEEEEEEvNT_6ParamsE:
	.zero		1608


//--------------------- .nv.constant0._ZN7cutlass13device_kernelIN5flash19enable_sm80_to_sm89INS1_16FlashAttnFwdSm80INS1_25CollectiveMainloopFwdSm80ILi8ELi1ELb0EN4cute5tupleIJNS5_1CILi128EEENS7_ILi32EEENS7_ILi256EEEEEELi256ENS_10bfloat16_tEfNS_4arch4Sm80ELb0ELb1ELb1ELb1ELb0ELb1ELb1ELb1EEENS1_21CollectiveEpilogueFwdINS6_IJS8_SA_S9_EEENS6_IJNS7_ILi1EEESI_SI_EEESC_SE_Li256ELb1ELb1ELb1ELb0EEENS1_36VarlenDynamicPersistentTileSchedulerILi128ELi32ELi256ELi256ELb1ELb1ELb0ELb1ELb0ELb1EEEEEEEEEvNT_6ParamsE --------------------------
	.section	.nv.constant0._ZN7cutlass13device_kernelIN5flash19enable_sm80_to_sm89INS1_16FlashAttnFwdSm80INS1_25CollectiveMainloopFwdSm80ILi8ELi1ELb0EN4cute5tupleIJNS5_1CILi128EEENS7_ILi32EEENS7_ILi256EEEEEELi256ENS_10bfloat16_tEfNS_4arch4Sm80ELb0ELb1ELb1ELb1ELb0ELb1ELb1ELb1EEENS1_21CollectiveEpilogueFwdINS6_IJS8_SA_S9_EEENS6_IJNS7_ILi1EEESI_SI_EEESC_SE_Li256ELb1ELb1ELb1ELb0EEENS1_36VarlenDynamicPersistentTileSchedulerILi128ELi32ELi256ELi256ELb1ELb1ELb0ELb1ELb0ELb1EEEEEEEEEvNT_6ParamsE,"a",@progbits
	.sectionflags	@""
	.align	4
.nv.constant0._ZN7cutlass13device_kernelIN5flash19enable_sm80_to_sm89INS1_16FlashAttnFwdSm80INS1_25CollectiveMainloopFwdSm80ILi8ELi1ELb0EN4cute5tupleIJNS5_1CILi128EEENS7_ILi32EEENS7_ILi256EEEEEELi256ENS_10bfloat16_tEfNS_4arch4Sm80ELb0ELb1ELb1ELb1ELb0ELb1ELb1ELb1EEENS1_21CollectiveEpilogueFwdINS6_IJS8_SA_S9_EEENS6_IJNS7_ILi1EEESI_SI_EEESC_SE_Li256ELb1ELb1ELb1ELb0EEENS1_36VarlenDynamicPersistentTileSchedulerILi128ELi32ELi256ELi256ELb1ELb1ELb0ELb1ELb0ELb1EEEEEEEEEvNT_6ParamsE:
	.zero		1608


//--------------------- .nv.constant0._ZN7cutlass13device_kernelIN5flash19enable_sm80_to_sm89INS1_16FlashAttnFwdSm80INS1_25CollectiveMainloopFwdSm80ILi8ELi1ELb1EN4cute5tupleIJNS5_1CILi128EEENS7_ILi64EEENS7_ILi256EEEEEELi256ENS_10bfloat16_tEfNS_4arch4Sm80ELb1ELb0ELb1ELb0ELb0ELb0ELb1ELb1EEENS1_21CollectiveEpilogueFwdINS6_IJS8_SA_S9_EEENS6_IJNS7_ILi1EEESI_SI_EEESC_SE_Li256ELb0ELb1ELb1ELb0EEENS1_30DynamicPersistentTileSchedulerILi256ELi256ELb1ELb1ELb0EEEEEEEEEvNT_6ParamsE --------------------------
	.section	.nv.constant0._ZN7cutlass13device_kernelIN5flash19enable_sm80_to_sm89INS1_16FlashAttnFwdSm80INS1_25CollectiveMainloopFwdSm80ILi8ELi1ELb1EN4cute5tupleIJNS5_1CILi128EEENS7_ILi64EEENS7_ILi256EEEEEELi256ENS_10bfloat16_tEfNS_4arch4Sm80ELb1ELb0ELb1ELb0ELb0ELb0ELb1ELb1EEENS1_21CollectiveEpilogueFwdINS6_IJS8_SA_S9_EEENS6_IJNS7_ILi1EEESI_SI_EEESC_SE_Li256ELb0ELb1ELb1ELb0EEENS1_30DynamicPersistentTileSchedulerILi256ELi256ELb1ELb1ELb0EEEEEEEEEvNT_6ParamsE,"a",@progbits
	.sectionflags	@""
	.align	4
.nv.constant0._ZN7cutlass13device_kernelIN5flash19enable_sm80_to_sm89INS1_16FlashAttnFwdSm80INS1_25CollectiveMainloopFwdSm80ILi8ELi1ELb1EN4cute5tupleIJNS5_1CILi128EEENS7_ILi64EEENS7_ILi256EEEEEELi256ENS_10bfloat16_tEfNS_4arch4Sm80ELb1ELb0ELb1ELb0ELb0ELb0ELb1ELb1EEENS1_21CollectiveEpilogueFwdINS6_IJS8_SA_S9_EEENS6_IJNS7_ILi1EEESI_SI_EEESC_SE_Li256ELb0ELb1ELb1ELb0EEENS1_30DynamicPersistentTileSchedulerILi256ELi256ELb1ELb1ELb0EEEEEEEEEvNT_6ParamsE:
	.zero		1592


//--------------------- .nv.constant0._ZN7cutlass13device_kernelIN5flash19enable_sm80_to_sm89INS1_16FlashAttnFwdSm80INS1_25CollectiveMainloopFwdSm80ILi8ELi1ELb1EN4cute5tupleIJNS5_1CILi128EEENS7_ILi48EEENS7_ILi256EEEEEELi256ENS_10bfloat16_tEfNS_4arch4Sm80ELb1ELb0ELb1ELb1ELb0ELb0ELb1ELb1EEENS1_21CollectiveEpilogueFwdINS6_IJS8_SA_S9_EEENS6_IJNS7_ILi1EEESI_SI_EEESC_SE_Li256ELb1ELb1ELb1ELb0EEENS1_36VarlenDynamicPersistentTileSchedulerILi128ELi48ELi256ELi256ELb1ELb1ELb0ELb1ELb1ELb1EEEEEEEEEvNT_6ParamsE --------------------------
	.section	.nv.constant0._ZN7cutlass13device_kernelIN5flash19enable_sm80_to_sm89INS1_16FlashAttnFwdSm80INS1_25CollectiveMainloopFwdSm80ILi8ELi1ELb1EN4cute5tupleIJNS5_1CILi128EEENS7_ILi48EEENS7_ILi256EEEEEELi256ENS_10bfloat16_tEfNS_4arch4Sm80ELb1ELb0ELb1ELb1ELb0ELb0ELb1ELb1EEENS1_21CollectiveEpilogueFwdINS6_IJS8_SA_S9_EEENS6_IJNS7_ILi1EEESI_SI_EEESC_SE_Li256ELb1ELb1ELb1ELb0EEENS1_36VarlenDynamicPersistentTileSchedulerILi128ELi48ELi256ELi256ELb1ELb1ELb0ELb1ELb1ELb1EEEEEEEEEvNT_6ParamsE,"a",@progbits
	.sectionflags	@""
	.align	4
.nv.constant0._ZN7cutlass13device_kernelIN5flash19enable_sm80_to_sm89INS1_16FlashAttnFwdSm80INS1_25CollectiveMainloopFwdSm80ILi8ELi1ELb1EN4cute5tupleIJNS5_1CILi128EEENS7_ILi48EEENS7_ILi256EEEEEELi256ENS_10bfloat16_tEfNS_4arch4Sm80ELb1ELb0ELb1ELb1ELb0ELb0ELb1ELb1EEENS1_21CollectiveEpilogueFwdINS6_IJS8_SA_S9_EEENS6_IJNS7_ILi1EEESI_SI_EEESC_SE_Li256ELb1ELb1ELb1ELb0EEENS1_36VarlenDynamicPersistentTileSchedulerILi128ELi48ELi256ELi256ELb1ELb1ELb0ELb1ELb1ELb1EEEEEEEEEvNT_6ParamsE:
	.zero		1608


//--------------------- .nv.constant0._ZN7cutlass13device_kernelIN5flash19enable_sm80_to_sm89INS1_16FlashAttnFwdSm80INS1_25CollectiveMainloopFwdSm80ILi8ELi1ELb0EN4cute5tupleIJNS5_1CILi128EEENS7_ILi32EEENS7_ILi256EEEEEELi256ENS_10bfloat16_tEfNS_4arch4Sm80ELb1ELb0ELb1ELb1ELb0ELb1ELb1ELb1EEENS1_21CollectiveEpilogueFwdINS6_IJS8_SA_S9_EEENS6_IJNS7_ILi1EEESI_SI_EEESC_SE_Li256ELb1ELb1ELb1ELb0EEENS1_36VarlenDynamicPersistentTileSchedulerILi128ELi32ELi256ELi256ELb1ELb1ELb0ELb1ELb1ELb1EEEEEEEEEvNT_6ParamsE --------------------------
	.section	.nv.constant0._ZN7cutlass13device_kernelIN5flash19enable_sm80_to_sm89INS1_16FlashAttnFwdSm80INS1_25CollectiveMainloopFwdSm80ILi8ELi1ELb0EN4cute5tupleIJNS5_1CILi128EEENS7_ILi32EEENS7_ILi256EEEEEELi256ENS_10bfloat16_tEfNS_4arch4Sm80ELb1ELb0ELb1ELb1ELb0ELb1ELb1ELb1EEENS1_21CollectiveEpilogueFwdINS6_IJS8_SA_S9_EEENS6_IJNS7_ILi1EEESI_SI_EEESC_SE_Li256ELb1ELb1ELb1ELb0EEENS1_36VarlenDynamicPersistentTileSchedulerILi128ELi32ELi256ELi256ELb1ELb1ELb0ELb1ELb1ELb1EEEEEEEEEvNT_6ParamsE,"a",@progbits
	.sectionflags	@""
	.align	4
.nv.constant0._ZN7cutlass13device_kernelIN5flash19enable_sm80_to_sm89INS1_16FlashAttnFwdSm80INS1_25CollectiveMainloopFwdSm80ILi8ELi1ELb0EN4cute5tupleIJNS5_1CILi128EEENS7_ILi32EEENS7_ILi256EEEEEELi256ENS_10bfloat16_tEfNS_4arch4Sm80ELb1ELb0ELb1ELb1ELb0ELb1ELb1ELb1EEENS1_21CollectiveEpilogueFwdINS6_IJS8_SA_S9_EEENS6_IJNS7_ILi1EEESI_SI_EEESC_SE_Li256ELb1ELb1ELb1ELb0EEENS1_36VarlenDynamicPersistentTileSchedulerILi128ELi32ELi256ELi256ELb1ELb1ELb0ELb1ELb1ELb1EEEEEEEEEvNT_6ParamsE:
	.zero		1608


//--------------------- .nv.constant0._ZN7cutlass13device_kernelIN5flash19enable_sm80_to_sm89INS1_16FlashAttnFwdSm80INS1_25CollectiveMainloopFwdSm80ILi8ELi1ELb0EN4cute5tupleIJNS5_1CILi128EEENS7_ILi96EEENS7_ILi256EEEEEELi256ENS_10bfloat16_tEfNS_4arch4Sm80ELb0ELb0ELb1ELb0ELb0ELb0ELb1ELb1EEENS1_21CollectiveEpilogueFwdINS6_IJS8_SA_S9_EEENS6_IJNS7_ILi1EEESI_SI_EEESC_SE_Li256ELb0ELb1ELb1ELb0EEENS1_19SingleTileSchedulerILb0ELb1ELb1ELi128EEEEEEEEEvNT_6ParamsE --------------------------
	.section	.nv.constant0._ZN7cutlass13device_kernelIN5flash19enable_sm80_to_sm89INS1_16FlashAttnFwdSm80INS1_25CollectiveMainloopFwdSm80ILi8ELi1ELb0EN4cute5tupleIJNS5_1CILi128EEENS7_ILi96EEENS7_ILi256EEEEEELi256ENS_10bfloat16_tEfNS_4arch4Sm80ELb0ELb0ELb1ELb0ELb0ELb0ELb1ELb1EEENS1_21CollectiveEpilogueFwdINS6_IJS8_SA_S9_EEENS6_IJNS7_ILi1EEESI_SI_EEESC_SE_Li256ELb0ELb1ELb1ELb0EEENS1_19SingleTileSchedulerILb0ELb1ELb1ELi128EEEEEEEEEvNT_6ParamsE,"a",@progbits
	.sectionflags	@""
	.align	4
.nv.constant0._ZN7cutlass13device_kernelIN5flash19enable_sm80_to_sm89INS1_16FlashAttnFwdSm80INS1_25CollectiveMainloopFwdSm80ILi8ELi1ELb0EN4cute5tupleIJNS5_1CILi128EEENS7_ILi96EEENS7_ILi256EEEEEELi256ENS_10bfloat16_tEfNS_4arch4Sm80ELb0ELb0ELb1ELb0ELb0ELb0ELb1ELb1EEENS1_21CollectiveEpilogueFwdINS6_IJS8_SA_S9_EEENS6_IJNS7_ILi1EEESI_SI_EEESC_SE_Li256ELb0ELb1ELb1ELb0EEENS1_19SingleTileSchedulerILb0ELb1ELb1ELi128EEEEEEEEEvNT_6ParamsE:
	.zero		1576


//--------------------- .nv.constant0._ZN7cutlass13device_kernelIN5flash19enable_sm80_to_sm89INS1_16FlashAttnFwdSm80INS1_25CollectiveMainloopFwdSm80ILi8ELi1ELb0EN4cute5tupleIJNS5_1CILi128EEENS7_ILi64EEENS7_ILi256EEEEEELi256ENS_10bfloat16_tEfNS_4arch4Sm80ELb0ELb0ELb1ELb1ELb0ELb0ELb1ELb1EEENS1_21CollectiveEpilogueFwdINS6_IJS8_SA_S9_EEENS6_IJNS7_ILi1EEESI_SI_EEESC_SE_Li256ELb1ELb1ELb1ELb0EEENS1_36VarlenDynamicPersistentTileSchedulerILi128ELi64ELi256ELi256ELb1ELb1ELb0ELb0ELb1ELb1EEEEEEEEEvNT_6ParamsE --------------------------
	.section	.nv.constant0._ZN7cutlass13device_kernelIN5flash19enable_sm80_to_sm89INS1_16FlashAttnFwdSm80INS1_25CollectiveMainloopFwdSm80ILi8ELi1ELb0EN4cute5tupleIJNS5_1CILi128EEENS7_ILi64EEENS7_ILi256EEEEEELi256ENS_10bfloat16_tEfNS_4arch4Sm80ELb0ELb0ELb1ELb1ELb0ELb0ELb1ELb1EEENS1_21CollectiveEpilogueFwdINS6_IJS8_SA_S9_EEENS6_IJNS7_ILi1EEESI_SI_EEESC_SE_Li256ELb1ELb1ELb1ELb0EEENS1_36VarlenDynamicPersistentTileSchedulerILi128ELi64ELi256ELi256ELb1ELb1ELb0ELb0ELb1ELb1EEEEEEEEEvNT_6ParamsE,"a",@progbits
	.sectionflags	@""
	.align	4
.nv.constant0._ZN7cutlass13device_kernelIN5flash19enable_sm80_to_sm89INS1_16FlashAttnFwdSm80INS1_25CollectiveMainloopFwdSm80ILi8ELi1ELb0EN4cute5tupleIJNS5_1CILi128EEENS7_ILi64EEENS7_ILi256EEEEEELi256ENS_10bfloat16_tEfNS_4arch4Sm80ELb0ELb0ELb1ELb1ELb0ELb0ELb1ELb1EEENS1_21CollectiveEpilogueFwdINS6_IJS8_SA_S9_EEENS6_IJNS7_ILi1EEESI_SI_EEESC_SE_Li256ELb1ELb1ELb1ELb0EEENS1_36VarlenDynamicPersistentTileSchedulerILi128ELi64ELi256ELi256ELb1ELb1ELb0ELb0ELb1ELb1EEEEEEEEEvNT_6ParamsE:
	.zero		1608


//--------------------- .nv.constant0._ZN7cutlass13device_kernelIN5flash19enable_sm80_to_sm89INS1_16FlashAttnFwdSm80INS1_25CollectiveMainloopFwdSm80ILi8ELi1ELb0EN4cute5tupleIJNS5_1CILi128EEENS7_ILi48EEENS7_ILi256EEEEEELi256ENS_10bfloat16_tEfNS_4arch4Sm80ELb0ELb0ELb1ELb1ELb0ELb1ELb1ELb1EEENS1_21CollectiveEpilogueFwdINS6_IJS8_SA_S9_EEENS6_IJNS7_ILi1EEESI_SI_EEESC_SE_Li256ELb1ELb1ELb1ELb0EEENS1_36VarlenDynamicPersistentTileSchedulerILi128ELi48ELi256ELi256ELb1ELb1ELb0ELb0ELb1ELb1EEEEEEEEEvNT_6ParamsE --------------------------
	.section	.nv.constant0._ZN7cutlass13device_kernelIN5flash19enable_sm80_to_sm89INS1_16FlashAttnFwdSm80INS1_25CollectiveMainloopFwdSm80ILi8ELi1ELb0EN4cute5tupleIJNS5_1CILi128EEENS7_ILi48EEENS7_ILi256EEEEEELi256ENS_10bfloat16_tEfNS_4arch4Sm80ELb0ELb0ELb1ELb1ELb0ELb1ELb1ELb1EEENS1_21CollectiveEpilogueFwdINS6_IJS8_SA_S9_EEENS6_IJNS7_ILi1EEESI_SI_EEESC_SE_Li256ELb1ELb1ELb1ELb0EEENS1_36VarlenDynamicPersistentTileSchedulerILi128ELi48ELi256ELi256ELb1ELb1ELb0ELb0ELb1ELb1EEEEEEEEEvNT_6ParamsE,"a",@progbits
	.sectionflags	@""
	.align	4
.nv.constant0._ZN7cutlass13device_kernelIN5flash19enable_sm80_to_sm89INS1_16FlashAttnFwdSm80INS1_25CollectiveMainloopFwdSm80ILi8ELi1ELb0EN4cute5tupleIJNS5_1CILi128EEENS7_ILi48EEENS7_ILi256EEEEEELi256ENS_10bfloat16_tEfNS_4arch4Sm80ELb0ELb0ELb1ELb1ELb0ELb1ELb1ELb1EEENS1_21CollectiveEpilogueFwdINS6_IJS8_SA_S9_EEENS6_IJNS7_ILi1EEESI_SI_EEESC_SE_Li256ELb1ELb1ELb1ELb0EEENS1_36VarlenDynamicPersistentTileSchedulerILi128ELi48ELi256ELi256ELb1ELb1ELb0ELb0ELb1ELb1EEEEEEEEEvNT_6ParamsE:
	.zero		1608


//--------------------- .nv.constant0._ZN7cutlass13device_kernelIN5flash19enable_sm80_to_sm89INS1_16FlashAttnFwdSm80INS1_25CollectiveMainloopFwdSm80ILi8ELi1ELb0EN4cute5tupleIJNS5_1CILi128EEENS7_ILi64EEENS7_ILi256EEEEEELi256ENS_10bfloat16_tEfNS_4arch4Sm80ELb0ELb1ELb1ELb0ELb0ELb0ELb1ELb1EEENS1_21CollectiveEpilogueFwdINS6_IJS8_SA_S9_EEENS6_IJNS7_ILi1EEESI_SI_EEESC_SE_Li256ELb0ELb1ELb1ELb0EEENS1_19SingleTileSchedulerILb0ELb1ELb1ELi128EEEEEEEEEvNT_6ParamsE --------------------------
	.section	.nv.constant0._ZN7cutlass13device_kernelIN5flash19enable_sm80_to_sm89INS1_16FlashAttnFwdSm80INS1_25CollectiveMainloopFwdSm80ILi8ELi1ELb0EN4cute5tupleIJNS5_1CILi128EEENS7_ILi64EEENS7_ILi256EEEEEELi256ENS_10bfloat16_tEfNS_4arch4Sm80ELb0ELb1ELb1ELb0ELb0ELb0ELb1ELb1EEENS1_21CollectiveEpilogueFwdINS6_IJS8_SA_S9_EEENS6_IJNS7_ILi1EEESI_SI_EEESC_SE_Li256ELb0ELb1ELb1ELb0EEENS1_19SingleTileSchedulerILb0ELb1ELb1ELi128EEEEEEEEEvNT_6ParamsE,"a",@progbits
	.sectionflags	@""
	.align	4
.nv.constant0._ZN7cutlass13device_kernelIN5flash19enable_sm80_to_sm89INS1_16FlashAttnFwdSm80INS1_25CollectiveMainloopFwdSm80ILi8ELi1ELb0EN4cute5tupleIJNS5_1CILi128EEENS7_ILi64EEENS7_ILi256EEEEEELi256ENS_10bfloat16_tEfNS_4arch4Sm80ELb0ELb1ELb1ELb0ELb0ELb0ELb1ELb1EEENS1_21CollectiveEpilogueFwdINS6_IJS8_SA_S9_EEENS6_IJNS7_ILi1EEESI_SI_EEESC_SE_Li256ELb0ELb1ELb1ELb0EEENS1_19SingleTileSchedulerILb0ELb1ELb1ELi128EEEEEEEEEvNT_6ParamsE:
	.zero		1576


//--------------------- .nv.constant0._ZN7cutlass13device_kernelIN5flash19enable_sm80_to_sm89INS1_16FlashAttnFwdSm80INS1_25CollectiveMainloopFwdSm80ILi8ELi1ELb0EN4cute5tupleIJNS5_1CILi128EEENS7_ILi64EEENS7_ILi256EEEEEELi256ENS_10bfloat16_tEfNS_4arch4Sm80ELb0ELb1ELb1ELb1ELb0ELb0ELb1ELb1EEENS1_21CollectiveEpilogueFwdINS6_IJS8_SA_S9_EEENS6_IJNS7_ILi1EEESI_SI_EEESC_SE_Li256ELb1ELb1ELb1ELb0EEENS1_36VarlenDynamicPersistentTileSchedulerILi128ELi64ELi256ELi256ELb1ELb1ELb0ELb1ELb0ELb1EEEEEEEEEvNT_6ParamsE --------------------------
	.section	.nv.constant0._ZN7cutlass13device_kernelIN5flash19enable_sm80_to_sm89INS1_16FlashAttnFwdSm80INS1_25CollectiveMainloopFwdSm80ILi8ELi1ELb0EN4cute5tupleIJNS5_1CILi128EEENS7_ILi64EEENS7_ILi256EEEEEELi256ENS_10bfloat16_tEfNS_4arch4Sm80ELb0ELb1ELb1ELb1ELb0ELb0ELb1ELb1EEENS1_21CollectiveEpilogueFwdINS6_IJS8_SA_S9_EEENS6_IJNS7_ILi1EEESI_SI_EEESC_SE_Li256ELb1ELb1ELb1ELb0EEENS1_36VarlenDynamicPersistentTileSchedulerILi128ELi64ELi256ELi256ELb1ELb1ELb0ELb1ELb0ELb1EEEEEEEEEvNT_6ParamsE,"a",@progbits
	.sectionflags	@""
	.align	4
.nv.constant0._ZN7cutlass13device_kernelIN5flash19enable_sm80_to_sm89INS1_16FlashAttnFwdSm80INS1_25CollectiveMainloopFwdSm80ILi8ELi1ELb0EN4cute5tupleIJNS5_1CILi128EEENS7_ILi64EEENS7_ILi256EEEEEELi256ENS_10bfloat16_tEfNS_4arch4Sm80ELb0ELb1ELb1ELb1ELb0ELb0ELb1ELb1EEENS1_21CollectiveEpilogueFwdINS6_IJS8_SA_S9_EEENS6_IJNS7_ILi1EEESI_SI_EEESC_SE_Li256ELb1ELb1ELb1ELb0EEENS1_36VarlenDynamicPersistentTileSchedulerILi128ELi64ELi256ELi256ELb1ELb1ELb0ELb1ELb0ELb1EEEEEEEEEvNT_6ParamsE:
	.zero		1608


//--------------------- .nv.constant0._ZN7cutlass13device_kernelIN5flash19enable_sm80_to_sm89INS1_16FlashAttnFwdSm80INS1_25CollectiveMainloopFwdSm80ILi8ELi1ELb0EN4cute5tupleIJNS5_1CILi128EEENS7_ILi48EEENS7_ILi256EEEEEELi256ENS_10bfloat16_tEfNS_4arch4Sm80ELb0ELb1ELb1ELb1ELb0ELb1ELb1ELb1EEENS1_21CollectiveEpilogueFwdINS6_IJS8_SA_S9_EEENS6_IJNS7_ILi1EEESI_SI_EEESC_SE_Li256ELb1ELb1ELb1ELb0EEENS1_36VarlenDynamicPersistentTileSchedulerILi128ELi48ELi256ELi256ELb1ELb1ELb0ELb1ELb0ELb1EEEEEEEEEvNT_6ParamsE --------------------------
	.section	.nv.constant0._ZN7cutlass13device_kernelIN5flash19enable_sm80_to_sm89INS1_16FlashAttnFwdSm80INS1_25CollectiveMainloopFwdSm80ILi8ELi1ELb0EN4cute5tupleIJNS5_1CILi128EEENS7_ILi48EEENS7_ILi256EEEEEELi256ENS_10bfloat16_tEfNS_4arch4Sm80ELb0ELb1ELb1ELb1ELb0ELb1ELb1ELb1EEENS1_21CollectiveEpilogueFwdINS6_IJS8_SA_S9_EEENS6_IJNS7_ILi1EEESI_SI_EEESC_SE_Li256ELb1ELb1ELb1ELb0EEENS1_36VarlenDynamicPersistentTileSchedulerILi128ELi48ELi256ELi256ELb1ELb1ELb0ELb1ELb0ELb1EEEEEEEEEvNT_6ParamsE,"a",@progbits
	.sectionflags	@""
	.align	4
.nv.constant0._ZN7cutlass13device_kernelIN5flash19enable_sm80_to_sm89INS1_16FlashAttnFwdSm80INS1_25CollectiveMainloopFwdSm80ILi8ELi1ELb0EN4cute5tupleIJNS5_1CILi128EEENS7_ILi48EEENS7_ILi256EEEEEELi256ENS_10bfloat16_tEfNS_4arch4Sm80ELb0ELb1ELb1ELb1ELb0ELb1ELb1ELb1EEENS1_21CollectiveEpilogueFwdINS6_IJS8_SA_S9_EEENS6_IJNS7_ILi1EEESI_SI_EEESC_SE_Li256ELb1ELb1ELb1ELb0EEENS1_36VarlenDynamicPersistentTileSchedulerILi128ELi48ELi256ELi256ELb1ELb1ELb0ELb1ELb0ELb1EEEEEEEEEvNT_6ParamsE:
	.zero		1608


//--------------------- .nv.constant0._ZN7cutlass13device_kernelIN5flash19enable_sm80_to_sm89INS1_16FlashAttnFwdSm80INS1_25CollectiveMainloopFwdSm80ILi8ELi1ELb0EN4cute5tupleIJNS5_1CILi128EEENS7_ILi96EEENS7_ILi256EEEEEELi256ENS_10bfloat16_tEfNS_4arch4Sm80ELb1ELb0ELb1ELb0ELb0ELb0ELb1ELb1EEENS1_21CollectiveEpilogueFwdINS6_IJS8_SA_S9_EEENS6_IJNS7_ILi1EEESI_SI_EEESC_SE_Li256ELb0ELb1ELb1ELb0EEENS1_30DynamicPersistentTileSchedulerILi256ELi256ELb1ELb1ELb0EEEEEEEEEvNT_6ParamsE --------------------------
	.section	.nv.constant0._ZN7cutlass13device_kernelIN5flash19enable_sm80_to_sm89INS1_16FlashAttnFwdSm80INS1_25CollectiveMainloopFwdSm80ILi8ELi1ELb0EN4cute5tupleIJNS5_1CILi128EEENS7_ILi96EEENS7_ILi256EEEEEELi256ENS_10bfloat16_tEfNS_4arch4Sm80ELb1ELb0ELb1ELb0ELb0ELb0ELb1ELb1EEENS1_21CollectiveEpilogueFwdINS6_IJS8_SA_S9_EEENS6_IJNS7_ILi1EEESI_SI_EEESC_SE_Li256ELb0ELb1ELb1ELb0EEENS1_30DynamicPersistentTileSchedulerILi256ELi256ELb1ELb1ELb0EEEEEEEEEvNT_6ParamsE,"a",@progbits
	.sectionflags	@""
	.align	4
.nv.constant0._ZN7cutlass13device_kernelIN5flash19enable_sm80_to_sm89INS1_16FlashAttnFwdSm80INS1_25CollectiveMainloopFwdSm80ILi8ELi1ELb0EN4cute5tupleIJNS5_1CILi128EEENS7_ILi96EEENS7_ILi256EEEEEELi256ENS_10bfloat16_tEfNS_4arch4Sm80ELb1ELb0ELb1ELb0ELb0ELb0ELb1ELb1EEENS1_21CollectiveEpilogueFwdINS6_IJS8_SA_S9_EEENS6_IJNS7_ILi1EEESI_SI_EEESC_SE_Li256ELb0ELb1ELb1ELb0EEENS1_30DynamicPersistentTileSchedulerILi256ELi256ELb1ELb1ELb0EEEEEEEEEvNT_6ParamsE:
	.zero		1592


//--------------------- .nv.constant0._ZN7cutlass13device_kernelIN5flash19enable_sm80_to_sm89INS1_16FlashAttnFwdSm80INS1_25CollectiveMainloopFwdSm80ILi8ELi1ELb0EN4cute5tupleIJNS5_1CILi128EEENS7_ILi64EEENS7_ILi256EEEEEELi256ENS_10bfloat16_tEfNS_4arch4Sm80ELb1ELb0ELb1ELb1ELb0ELb0ELb1ELb1EEENS1_21CollectiveEpilogueFwdINS6_IJS8_SA_S9_EEENS6_IJNS7_ILi1EEESI_SI_EEESC_SE_Li256ELb1ELb1ELb1ELb0EEENS1_36VarlenDynamicPersistentTileSchedulerILi128ELi64ELi256ELi256ELb1ELb1ELb0ELb1ELb1ELb1EEEEEEEEEvNT_6ParamsE --------------------------
	.section	.nv.constant0._ZN7cutlass13device_kernelIN5flash19enable_sm80_to_sm89INS1_16FlashAttnFwdSm80INS1_25CollectiveMainloopFwdSm80ILi8ELi1ELb0EN4cute5tupleIJNS5_1CILi128EEENS7_ILi64EEENS7_ILi256EEEEEELi256ENS_10bfloat16_tEfNS_4arch4Sm80ELb1ELb0ELb1ELb1ELb0ELb0ELb1ELb1EEENS1_21CollectiveEpilogueFwdINS6_IJS8_SA_S9_EEENS6_IJNS7_ILi1EEESI_SI_EEESC_SE_Li256ELb1ELb1ELb1ELb0EEENS1_36VarlenDynamicPersistentTileSchedulerILi128ELi64ELi256ELi256ELb1ELb1ELb0ELb1ELb1ELb1EEEEEEEEEvNT_6ParamsE,"a",@progbits
	.sectionflags	@""
	.align	4
.nv.constant0._ZN7cutlass13device_kernelIN5flash19enable_sm80_to_sm89INS1_16FlashAttnFwdSm80INS1_25CollectiveMainloopFwdSm80ILi8ELi1ELb0EN4cute5tupleIJNS5_1CILi128EEENS7_ILi64EEENS7_ILi256EEEEEELi256ENS_10bfloat16_tEfNS_4arch4Sm80ELb1ELb0ELb1ELb1ELb0ELb0ELb1ELb1EEENS1_21CollectiveEpilogueFwdINS6_IJS8_SA_S9_EEENS6_IJNS7_ILi1EEESI_SI_EEESC_SE_Li256ELb1ELb1ELb1ELb0EEENS1_36VarlenDynamicPersistentTileSchedulerILi128ELi64ELi256ELi256ELb1ELb1ELb0ELb1ELb1ELb1EEEEEEEEEvNT_6ParamsE:
	.zero		1608


//--------------------- .nv.constant0._ZN7cutlass13device_kernelIN5flash19enable_sm80_to_sm89INS1_16FlashAttnFwdSm80INS1_25CollectiveMainloopFwdSm80ILi8ELi1ELb0EN4cute5tupleIJNS5_1CILi128EEENS7_ILi48EEENS7_ILi256EEEEEELi256ENS_10bfloat16_tEfNS_4arch4Sm80ELb1ELb0ELb1ELb1ELb0ELb1ELb1ELb1EEENS1_21CollectiveEpilogueFwdINS6_IJS8_SA_S9_EEENS6_IJNS7_ILi1EEESI_SI_EEESC_SE_Li256ELb1ELb1ELb1ELb0EEENS1_36VarlenDynamicPersistentTileSchedulerILi128ELi48ELi256ELi256ELb1ELb1ELb0ELb1ELb1ELb1EEEEEEEEEvNT_6ParamsE --------------------------
	.section	.nv.constant0._ZN7cutlass13device_kernelIN5flash19enable_sm80_to_sm89INS1_16FlashAttnFwdSm80INS1_25CollectiveMainloopFwdSm80ILi8ELi1ELb0EN4cute5tupleIJNS5_1CILi128EEENS7_ILi48EEENS7_ILi256EEEEEELi256ENS_10bfloat16_tEfNS_4arch4Sm80ELb1ELb0ELb1ELb1ELb0ELb1ELb1ELb1EEENS1_21CollectiveEpilogueFwdINS6_IJS8_SA_S9_EEENS6_IJNS7_ILi1EEESI_SI_EEESC_SE_Li256ELb1ELb1ELb1ELb0EEENS1_36VarlenDynamicPersistentTileSchedulerILi128ELi48ELi256ELi256ELb1ELb1ELb0ELb1ELb1ELb1EEEEEEEEEvNT_6ParamsE,"a",@progbits
	.sectionflags	@""
	.align	4
.nv.constant0._ZN7cutlass13device_kernelIN5flash19enable_sm80_to_sm89INS1_16FlashAttnFwdSm80INS1_25CollectiveMainloopFwdSm80ILi8ELi1ELb0EN4cute5tupleIJNS5_1CILi128EEENS7_ILi48EEENS7_ILi256EEEEEELi256ENS_10bfloat16_tEfNS_4arch4Sm80ELb1ELb0ELb1ELb1ELb0ELb1ELb1ELb1EEENS1_21CollectiveEpilogueFwdINS6_IJS8_SA_S9_EEENS6_IJNS7_ILi1EEESI_SI_EEESC_SE_Li256ELb1ELb1ELb1ELb0EEENS1_36VarlenDynamicPersistentTileSchedulerILi128ELi48ELi256ELi256ELb1ELb1ELb0ELb1ELb1ELb1EEEEEEEEEvNT_6ParamsE:
	.zero		1608


//--------------------- SYMBOLS --------------------------

	.type		.nv.reservedSmem.offset0,@object
	.size		.nv.reservedSmem.offset0,0x4
